// auto-generated by cutlass_sweep.gemm — config: {"arch": "sm_100", "cluster_m": 2, "cluster_n": 1, "dtype": "fp16", "dtype_b": "fp16", "layout": "nt", "stages": 0, "tile_k": 128, "tile_m": 64, "tile_n": 96}
#include "cutlass/cutlass.h"
#include "cutlass/gemm/collective/collective_builder.hpp"
#include "cutlass/gemm/device/gemm_universal_adapter.h"
#include "cutlass/gemm/kernel/gemm_universal.hpp"
#include "cutlass/epilogue/collective/collective_builder.hpp"

using ElemA = cutlass::half_t;
using ElemB = cutlass::half_t;
using ElemCD = cutlass::half_t;
using Acc  = float;
using TileShape    = cute::Shape<cute::_64, cute::_96, cute::_128>;
using ClusterShape = cute::Shape<cute::_2, cute::_1, cute::_1>;

using CollectiveEpilogue = typename cutlass::epilogue::collective::CollectiveBuilder<
    cutlass::arch::Sm100, cutlass::arch::OpClassTensorOp,
    TileShape, ClusterShape,
    cutlass::epilogue::collective::EpilogueTileAuto,
    Acc, Acc,
    ElemCD, cutlass::layout::RowMajor, 128 / cutlass::sizeof_bits<ElemCD>::value,
    ElemCD, cutlass::layout::RowMajor, 128 / cutlass::sizeof_bits<ElemCD>::value,
    cutlass::epilogue::collective::EpilogueScheduleAuto
  >::CollectiveOp;

using CollectiveMainloop = typename cutlass::gemm::collective::CollectiveBuilder<
    cutlass::arch::Sm100, cutlass::arch::OpClassTensorOp,
    ElemA, cutlass::layout::RowMajor, 128 / cutlass::sizeof_bits<ElemA>::value,
    ElemB, cutlass::layout::ColumnMajor, 128 / cutlass::sizeof_bits<ElemB>::value,
    Acc,
    TileShape, ClusterShape,
    cutlass::gemm::collective::StageCountAutoCarveout<static_cast<int>(sizeof(typename CollectiveEpilogue::SharedStorage))>,
    cutlass::gemm::collective::KernelScheduleAuto
  >::CollectiveOp;

using GemmKernel = cutlass::gemm::kernel::GemmUniversal<
    cute::Shape<int,int,int,int>,
    CollectiveMainloop,
    CollectiveEpilogue
>;
using Gemm = cutlass::gemm::device::GemmUniversalAdapter<GemmKernel>;

// Force the device kernel symbol into the cubin without needing a host main.
auto* _anchor = &cutlass::device_kernel<GemmKernel>;


// ===== COMPILED SASS (sm_100a) =====

	.target	sm_100a

	.elftype	@"ET_EXEC"


//--------------------- .note.nv.tkinfo           --------------------------
	.section	.note.nv.tkinfo,"",@"SHT_NOTE"
	.sectionflags	@"SHF_NOTE_NV_TKINFO"
	.tkinfo
        /*0018*/ 	.word	0x00000002
        /*0030*/ 	.string	""
        /*0030*/ 	.string	"ptxas"
        /*0030*/ 	.string	"Cuda compilation tools, release 13.0, V13.0.88"
        /*0030*/ 	.string	"Build cuda_13.0.r13.0/compiler.36424714_0"
        /*0030*/ 	.string	"-arch sm_100a -m 64 "



//--------------------- .note.nv.cuinfo           --------------------------
	.section	.note.nv.cuinfo,"",@"SHT_NOTE"
	.sectionflags	@"SHF_NOTE_NV_CUINFO"
        /*0018*/ 	.short	0x0002
        /*001a*/ 	.short	0x0064
        /*001c*/ 	.short	0x0082
	.zero		2


//--------------------- .nv.info                  --------------------------
	.section	.nv.info,"",@"SHT_CUDA_INFO"
	.align	4


	//----- nvinfo : EIATTR_REGCOUNT
	.align		4
        /*0000*/ 	.byte	0x04, 0x2f
        /*0002*/ 	.short	(.L_19 - .L_18)
	.align		4
.L_18:
        /*0004*/ 	.word	index@(_ZN7cutlass13device_kernelINS_4gemm6kernel13GemmUniversalIN4cute5tupleIJiiiiEEENS1_10collective13CollectiveMmaINS1_35MainloopSm100TmaUmmaWarpSpecializedILi5ELi2ELi4ENS5_IJNS4_1CILi2EEENSA_ILi1EEESC_EEEEENS5_IJNSA_ILi64EEENSA_ILi96EEENSA_ILi128EEEEEENS_6half_tENS5_IJlSC_lEEESJ_SK_NS4_8TiledMMAINS4_8MMA_AtomIJNS4_20SM100_MMA_F16BF16_SSISJ_SJ_fLi64ELi96ELNS4_4UMMA5MajorE0ELSP_0ELNSO_7ScaleInE0ELSQ_0EEEEEENS4_6LayoutINS5_IJSC_SC_SC_EEENS5_IJNSA_ILi0EEESV_SV_EEEEENS5_IJNS4_10UnderscoreESY_SY_EEEEENS4_13SM90_TMA_LOADENS4_14ComposedLayoutINS4_7SwizzleILi3ELi4ELi3EEENS4_18smem_ptr_flag_bitsILi16EEENST_INS5_IJNSA_ILi8EEESF_EEENS5_IJSF_SC_EEEEEEEvNS4_8identityENS4_23SM90_TMA_LOAD_MULTICASTES1B_vS1C_EENS_8epilogue10collective18CollectiveEpilogueINS1F_23Sm100TmaWarpSpecializedILi3ELi2ELi16ELb1ELb0EEEJSI_NS5_IJNST_ISF_SC_EENST_INSA_ILi32EEESC_EEEEESJ_SK_SJ_SK_NS1F_6fusion15FusionCallbacksIS1J_NS1O_17LinearCombinationISJ_fSJ_fLNS_15FloatRoundStyleE2EEESI_S1N_JEEENS4_5SM1004TMEM4LOAD26SM100_TMEM_LOAD_16dp256b4xES11_NS12_INS13_ILi2ELi4ELi3EEES16_NST_INS5_IJS17_S1L_EEENS5_IJS1L_SC_EEEEEEENS4_17SM75_U32x4_LDSM_NENS4_14SM90_TMA_STOREES22_NS4_17SM90_U32x4_STSM_NENS4_39AutoVectorizingCopyWithAssumedAlignmentILi128EEEEEEvvEEEEvNT_6ParamsE)
        /*0008*/ 	.word	0x00000042


	//----- nvinfo : EIATTR_FRAME_SIZE
	.align		4
.L_19:
        /*000c*/ 	.byte	0x04, 0x11
        /*000e*/ 	.short	(.L_21 - .L_20)
	.align		4
.L_20:
        /*0010*/ 	.word	index@($__internal_2_$__cuda_sm10x_tcgen05_guardrail_trap_unallocated_columns_being_dealloced)
        /*0014*/ 	.word	0x00000000


	//----- nvinfo : EIATTR_FRAME_SIZE
	.align		4
.L_21:
        /*0018*/ 	.byte	0x04, 0x11
        /*001a*/ 	.short	(.L_23 - .L_22)
	.align		4
.L_22:
        /*001c*/ 	.word	index@($__internal_1_$__cuda_sm10x_tcgen05_guardrail_trap_phase_invalid_during_alloc)
        /*0020*/ 	.word	0x00000000


	//----- nvinfo : EIATTR_FRAME_SIZE
	.align		4
.L_23:
        /*0024*/ 	.byte	0x04, 0x11
        /*0026*/ 	.short	(.L_25 - .L_24)
	.align		4
.L_24:
        /*0028*/ 	.word	index@($__internal_0_$__cuda_sm10x_tcgen05_guardrail_trap_col_being_dealloced_not_returned_by_alloc)
        /*002c*/ 	.word	0x00000000


	//----- nvinfo : EIATTR_FRAME_SIZE
	.align		4
.L_25:
        /*0030*/ 	.byte	0x04, 0x11
        /*0032*/ 	.short	(.L_27 - .L_26)
	.align		4
.L_26:
        /*0034*/ 	.word	index@(_ZN7cutlass13device_kernelINS_4gemm6kernel13GemmUniversalIN4cute5tupleIJiiiiEEENS1_10collective13CollectiveMmaINS1_35MainloopSm100TmaUmmaWarpSpecializedILi5ELi2ELi4ENS5_IJNS4_1CILi2EEENSA_ILi1EEESC_EEEEENS5_IJNSA_ILi64EEENSA_ILi96EEENSA_ILi128EEEEEENS_6half_tENS5_IJlSC_lEEESJ_SK_NS4_8TiledMMAINS4_8MMA_AtomIJNS4_20SM100_MMA_F16BF16_SSISJ_SJ_fLi64ELi96ELNS4_4UMMA5MajorE0ELSP_0ELNSO_7ScaleInE0ELSQ_0EEEEEENS4_6LayoutINS5_IJSC_SC_SC_EEENS5_IJNSA_ILi0EEESV_SV_EEEEENS5_IJNS4_10UnderscoreESY_SY_EEEEENS4_13SM90_TMA_LOADENS4_14ComposedLayoutINS4_7SwizzleILi3ELi4ELi3EEENS4_18smem_ptr_flag_bitsILi16EEENST_INS5_IJNSA_ILi8EEESF_EEENS5_IJSF_SC_EEEEEEEvNS4_8identityENS4_23SM90_TMA_LOAD_MULTICASTES1B_vS1C_EENS_8epilogue10collective18CollectiveEpilogueINS1F_23Sm100TmaWarpSpecializedILi3ELi2ELi16ELb1ELb0EEEJSI_NS5_IJNST_ISF_SC_EENST_INSA_ILi32EEESC_EEEEESJ_SK_SJ_SK_NS1F_6fusion15FusionCallbacksIS1J_NS1O_17LinearCombinationISJ_fSJ_fLNS_15FloatRoundStyleE2EEESI_S1N_JEEENS4_5SM1004TMEM4LOAD26SM100_TMEM_LOAD_16dp256b4xES11_NS12_INS13_ILi2ELi4ELi3EEES16_NST_INS5_IJS17_S1L_EEENS5_IJS1L_SC_EEEEEEENS4_17SM75_U32x4_LDSM_NENS4_14SM90_TMA_STOREES22_NS4_17SM90_U32x4_STSM_NENS4_39AutoVectorizingCopyWithAssumedAlignmentILi128EEEEEEvvEEEEvNT_6ParamsE)
        /*0038*/ 	.word	0x00000000


	//----- nvinfo : EIATTR_MIN_STACK_SIZE
	.align		4
.L_27:
        /*003c*/ 	.byte	0x04, 0x12
        /*003e*/ 	.short	(.L_29 - .L_28)
	.align		4
.L_28:
        /*0040*/ 	.word	index@(_ZN7cutlass13device_kernelINS_4gemm6kernel13GemmUniversalIN4cute5tupleIJiiiiEEENS1_10collective13CollectiveMmaINS1_35MainloopSm100TmaUmmaWarpSpecializedILi5ELi2ELi4ENS5_IJNS4_1CILi2EEENSA_ILi1EEESC_EEEEENS5_IJNSA_ILi64EEENSA_ILi96EEENSA_ILi128EEEEEENS_6half_tENS5_IJlSC_lEEESJ_SK_NS4_8TiledMMAINS4_8MMA_AtomIJNS4_20SM100_MMA_F16BF16_SSISJ_SJ_fLi64ELi96ELNS4_4UMMA5MajorE0ELSP_0ELNSO_7ScaleInE0ELSQ_0EEEEEENS4_6LayoutINS5_IJSC_SC_SC_EEENS5_IJNSA_ILi0EEESV_SV_EEEEENS5_IJNS4_10UnderscoreESY_SY_EEEEENS4_13SM90_TMA_LOADENS4_14ComposedLayoutINS4_7SwizzleILi3ELi4ELi3EEENS4_18smem_ptr_flag_bitsILi16EEENST_INS5_IJNSA_ILi8EEESF_EEENS5_IJSF_SC_EEEEEEEvNS4_8identityENS4_23SM90_TMA_LOAD_MULTICASTES1B_vS1C_EENS_8epilogue10collective18CollectiveEpilogueINS1F_23Sm100TmaWarpSpecializedILi3ELi2ELi16ELb1ELb0EEEJSI_NS5_IJNST_ISF_SC_EENST_INSA_ILi32EEESC_EEEEESJ_SK_SJ_SK_NS1F_6fusion15FusionCallbacksIS1J_NS1O_17LinearCombinationISJ_fSJ_fLNS_15FloatRoundStyleE2EEESI_S1N_JEEENS4_5SM1004TMEM4LOAD26SM100_TMEM_LOAD_16dp256b4xES11_NS12_INS13_ILi2ELi4ELi3EEES16_NST_INS5_IJS17_S1L_EEENS5_IJS1L_SC_EEEEEEENS4_17SM75_U32x4_LDSM_NENS4_14SM90_TMA_STOREES22_NS4_17SM90_U32x4_STSM_NENS4_39AutoVectorizingCopyWithAssumedAlignmentILi128EEEEEEvvEEEEvNT_6ParamsE)
        /*0044*/ 	.word	0x00000000
.L_29:


//--------------------- .nv.compat                --------------------------
	.section	.nv.compat,"",@"SHT_CUDA_COMPAT_INFO"
	.align	4
        /*0000*/ 	.byte	0x02, 0x09, 0x01, 0x00, 0x02, 0x02, 0x02, 0x00, 0x02, 0x05, 0x05, 0x00, 0x03, 0x07, 0x01, 0x01
        /*0010*/ 	.byte	0x02, 0x03, 0x01, 0x00, 0x02, 0x06, 0x01, 0x00, 0x04, 0x0b, 0x08, 0x00, 0x09, 0x00, 0x00, 0x00
        /*0020*/ 	.byte	0x00, 0x00, 0x00, 0x00


//--------------------- .nv.info._ZN7cutlass13device_kernelINS_4gemm6kernel13GemmUniversalIN4cute5tupleIJiiiiEEENS1_10collective13CollectiveMmaINS1_35MainloopSm100TmaUmmaWarpSpecializedILi5ELi2ELi4ENS5_IJNS4_1CILi2EEENSA_ILi1EEESC_EEEEENS5_IJNSA_ILi64EEENSA_ILi96EEENSA_ILi128EEEEEENS_6half_tENS5_IJlSC_lEEESJ_SK_NS4_8TiledMMAINS4_8MMA_AtomIJNS4_20SM100_MMA_F16BF16_SSISJ_SJ_fLi64ELi96ELNS4_4UMMA5MajorE0ELSP_0ELNSO_7ScaleInE0ELSQ_0EEEEEENS4_6LayoutINS5_IJSC_SC_SC_EEENS5_IJNSA_ILi0EEESV_SV_EEEEENS5_IJNS4_10UnderscoreESY_SY_EEEEENS4_13SM90_TMA_LOADENS4_14ComposedLayoutINS4_7SwizzleILi3ELi4ELi3EEENS4_18smem_ptr_flag_bitsILi16EEENST_INS5_IJNSA_ILi8EEESF_EEENS5_IJSF_SC_EEEEEEEvNS4_8identityENS4_23SM90_TMA_LOAD_MULTICASTES1B_vS1C_EENS_8epilogue10collective18CollectiveEpilogueINS1F_23Sm100TmaWarpSpecializedILi3ELi2ELi16ELb1ELb0EEEJSI_NS5_IJNST_ISF_SC_EENST_INSA_ILi32EEESC_EEEEESJ_SK_SJ_SK_NS1F_6fusion15FusionCallbacksIS1J_NS1O_17LinearCombinationISJ_fSJ_fLNS_15FloatRoundStyleE2EEESI_S1N_JEEENS4_5SM1004TMEM4LOAD26SM100_TMEM_LOAD_16dp256b4xES11_NS12_INS13_ILi2ELi4ELi3EEES16_NST_INS5_IJS17_S1L_EEENS5_IJS1L_SC_EEEEEEENS4_17SM75_U32x4_LDSM_NENS4_14SM90_TMA_STOREES22_NS4_17SM90_U32x4_STSM_NENS4_39AutoVectorizingCopyWithAssumedAlignmentILi128EEEEEEvvEEEEvNT_6ParamsE --------------------------
	.section	.nv.info._ZN7cutlass13device_kernelINS_4gemm6kernel13GemmUniversalIN4cute5tupleIJiiiiEEENS1_10collective13CollectiveMmaINS1_35MainloopSm100TmaUmmaWarpSpecializedILi5ELi2ELi4ENS5_IJNS4_1CILi2EEENSA_ILi1EEESC_EEEEENS5_IJNSA_ILi64EEENSA_ILi96EEENSA_ILi128EEEEEENS_6half_tENS5_IJlSC_lEEESJ_SK_NS4_8TiledMMAINS4_8MMA_AtomIJNS4_20SM100_MMA_F16BF16_SSISJ_SJ_fLi64ELi96ELNS4_4UMMA5MajorE0ELSP_0ELNSO_7ScaleInE0ELSQ_0EEEEEENS4_6LayoutINS5_IJSC_SC_SC_EEENS5_IJNSA_ILi0EEESV_SV_EEEEENS5_IJNS4_10UnderscoreESY_SY_EEEEENS4_13SM90_TMA_LOADENS4_14ComposedLayoutINS4_7SwizzleILi3ELi4ELi3EEENS4_18smem_ptr_flag_bitsILi16EEENST_INS5_IJNSA_ILi8EEESF_EEENS5_IJSF_SC_EEEEEEEvNS4_8identityENS4_23SM90_TMA_LOAD_MULTICASTES1B_vS1C_EENS_8epilogue10collective18CollectiveEpilogueINS1F_23Sm100TmaWarpSpecializedILi3ELi2ELi16ELb1ELb0EEEJSI_NS5_IJNST_ISF_SC_EENST_INSA_ILi32EEESC_EEEEESJ_SK_SJ_SK_NS1F_6fusion15FusionCallbacksIS1J_NS1O_17LinearCombinationISJ_fSJ_fLNS_15FloatRoundStyleE2EEESI_S1N_JEEENS4_5SM1004TMEM4LOAD26SM100_TMEM_LOAD_16dp256b4xES11_NS12_INS13_ILi2ELi4ELi3EEES16_NST_INS5_IJS17_S1L_EEENS5_IJS1L_SC_EEEEEEENS4_17SM75_U32x4_LDSM_NENS4_14SM90_TMA_STOREES22_NS4_17SM90_U32x4_STSM_NENS4_39AutoVectorizingCopyWithAssumedAlignmentILi128EEEEEEvvEEEEvNT_6ParamsE,"",@"SHT_CUDA_INFO"
	.sectionflags	@""
	.align	4


	//----- nvinfo : EIATTR_CUDA_API_VERSION
	.align		4
        /*0000*/ 	.byte	0x04, 0x37
        /*0002*/ 	.short	(.L_31 - .L_30)
.L_30:
        /*0004*/ 	.word	0x00000082


	//----- nvinfo : EIATTR_KPARAM_INFO
	.align		4
.L_31:
        /*0008*/ 	.byte	0x04, 0x17
        /*000a*/ 	.short	(.L_33 - .L_32)
.L_32:
        /*000c*/ 	.word	0x00000000
        /*0010*/ 	.short	0x0000
        /*0012*/ 	.short	0x0000
        /*0014*/ 	.byte	0x00, 0xf0, 0x01, 0x20


	//----- nvinfo : EIATTR_AT_ENTRY_FRAGMENTS
	.align		4
.L_33:
        /*0018*/ 	.byte	0x04, 0x4f
        /*001a*/ 	.short	(.L_35 - .L_34)


	//   ....[0]....
.L_34:
        /*001c*/ 	.word	0x00000006


	//----- nvinfo : EIATTR_RESERVED_SMEM_USED
	.align		4
.L_35:
        /*0020*/ 	.byte	0x01, 0x41
	.zero		2


	//----- nvinfo : EIATTR_SPARSE_MMA_MASK
	.align		4
        /*0024*/ 	.byte	0x03, 0x50
        /*0026*/ 	.short	0x0000


	//----- nvinfo : EIATTR_TCGEN05_1CTA_USED
	.align		4
        /*0028*/ 	.byte	0x01, 0x51
	.zero		2


	//----- nvinfo : EIATTR_MAXREG_COUNT
	.align		4
        /*002c*/ 	.byte	0x03, 0x1b
        /*002e*/ 	.short	0x00ff


	//----- nvinfo : EIATTR_NUM_BARRIERS
	.align		4
        /*0030*/ 	.byte	0x02, 0x4c
        /*0032*/ 	.byte	0x07
	.zero		1


	//----- nvinfo : EIATTR_EXTERNS
	.align		4
        /*0034*/ 	.byte	0x04, 0x0f
        /*0036*/ 	.short	(.L_37 - .L_36)


	//   ....[0]....
	.align		4
.L_36:
        /*0038*/ 	.word	index@(__assertfail)


	//----- nvinfo : EIATTR_MERCURY_ISA_VERSION
	.align		4
.L_37:
        /*003c*/ 	.byte	0x03, 0x5f
        /*003e*/ 	.short	0x0101


	//----- nvinfo : EIATTR_INT_WARP_WIDE_INSTR_OFFSETS
	.align		4
        /*0040*/ 	.byte	0x04, 0x31
        /*0042*/ 	.short	(.L_39 - .L_38)


	//   ....[0]....
.L_38:
        /*0044*/ 	.word	0x00004090


	//   ....[1]....
        /*0048*/ 	.word	0x000040c0


	//   ....[2]....
        /*004c*/ 	.word	0x000040e0


	//   ....[3]....
        /*0050*/ 	.word	0x00004ca0


	//   ....[4]....
        /*0054*/ 	.word	0x00004d00


	//   ....[5]....
        /*0058*/ 	.word	0x00004e00


	//   ....[6]....
        /*005c*/ 	.word	0x00004e90


	//   ....[7]....
        /*0060*/ 	.word	0x00004f90


	//   ....[8]....
        /*0064*/ 	.word	0x00005040


	//----- nvinfo : EIATTR_COOP_GROUP_MASK_REGIDS
	.align		4
.L_39:
        /*0068*/ 	.byte	0x04, 0x29
        /*006a*/ 	.short	(.L_41 - .L_40)


	//   ....[0]....
.L_40:
        /*006c*/ 	.word	0xffffffff


	//   ....[1]....
        /*0070*/ 	.word	0xffffffff


	//   ....[2]....
        /*0074*/ 	.word	0xffffffff


	//   ....[3]....
        /*0078*/ 	.word	0xffffffff


	//   ....[4]....
        /*007c*/ 	.word	0xffffffff


	//   ....[5]....
        /*0080*/ 	.word	0xffffffff


	//   ....[6]....
        /*0084*/ 	.word	0xffffffff


	//   ....[7]....
        /*0088*/ 	.word	0xffffffff


	//   ....[8]....
        /*008c*/ 	.word	0xffffffff


	//   ....[9]....
        /*0090*/ 	.word	0xffffffff


	//   ....[10]....
        /*0094*/ 	.word	0xffffffff


	//   ....[11]....
        /*0098*/ 	.word	0xffffffff


	//   ....[12]....
        /*009c*/ 	.word	0xffffffff


	//   ....[13]....
        /*00a0*/ 	.word	0xffffffff


	//----- nvinfo : EIATTR_COOP_GROUP_INSTR_OFFSETS
	.align		4
.L_41:
        /*00a4*/ 	.byte	0x04, 0x28
        /*00a6*/ 	.short	(.L_43 - .L_42)


	//   ....[0]....
.L_42:
        /*00a8*/ 	.word	0x00000080


	//   ....[1]....
        /*00ac*/ 	.word	0x000004f0


	//   ....[2]....
        /*00b0*/ 	.word	0x000006b0


	//   ....[3]....
        /*00b4*/ 	.word	0x00000830


	//   ....[4]....
        /*00b8*/ 	.word	0x00000930


	//   ....[5]....
        /*00bc*/ 	.word	0x00000aa0


	//   ....[6]....
        /*00c0*/ 	.word	0x00000c40


	//   ....[7]....
        /*00c4*/ 	.word	0x00000df0


	//   ....[8]....
        /*00c8*/ 	.word	0x00002180


	//   ....[9]....
        /*00cc*/ 	.word	0x000030d0


	//   ....[10]....
        /*00d0*/ 	.word	0x000032e0


	//   ....[11]....
        /*00d4*/ 	.word	0x00003310


	//   ....[12]....
        /*00d8*/ 	.word	0x00003f70


	//   ....[13]....
        /*00dc*/ 	.word	0x000041a0


	//----- nvinfo : EIATTR_VRC_CTA_INIT_COUNT
	.align		4
.L_43:
        /*00e0*/ 	.byte	0x02, 0x4a
        /*00e2*/ 	.byte	0x80
	.zero		1


	//----- nvinfo : EIATTR_SYSCALL_OFFSETS
	.align		4
        /*00e4*/ 	.byte	0x04, 0x46
        /*00e6*/ 	.short	(.L_45 - .L_44)


	//   ....[0]....
.L_44:
        /*00e8*/ 	.word	0x00005ca0


	//   ....[1]....
        /*00ec*/ 	.word	0x00005d90


	//   ....[2]....
        /*00f0*/ 	.word	0x00006510


	//   ....[3]....
        /*00f4*/ 	.word	0x00006dd0


	//   ....[4]....
        /*00f8*/ 	.word	0x00007680


	//----- nvinfo : EIATTR_MBARRIER_INSTR_OFFSETS
	.align		4
.L_45:
        /*00fc*/ 	.byte	0x04, 0x39
        /*00fe*/ 	.short	(.L_47 - .L_46)


	//   ....[0]....
.L_46:
        /*0100*/ 	.word	0x00000600
        /*0104*/ 	.word	0x000000ff
        /*0108*/ 	.word	0x00000000
        /*010c*/ 	.short	0x0100
        /*010e*/ 	.byte	0x04
	.zero		1


	//   ....[1]....
        /*0110*/ 	.word	0x00000610
        /*0114*/ 	.word	0x000000ff
        /*0118*/ 	.word	0x00000028
        /*011c*/ 	.short	0x0100
        /*011e*/ 	.byte	0x04
	.zero		1


	//   ....[2]....
        /*0120*/ 	.word	0x00000620
        /*0124*/ 	.word	0x000000ff
        /*0128*/ 	.word	0x00000008
        /*012c*/ 	.short	0x0100
        /*012e*/ 	.byte	0x04
	.zero		1


	//   ....[3]....
        /*0130*/ 	.word	0x00000630
        /*0134*/ 	.word	0x000000ff
        /*0138*/ 	.word	0x00000030
        /*013c*/ 	.short	0x0100
        /*013e*/ 	.byte	0x04
	.zero		1


	//   ....[4]....
        /*0140*/ 	.word	0x00000640
        /*0144*/ 	.word	0x000000ff
        /*0148*/ 	.word	0x00000010
        /*014c*/ 	.short	0x0100
        /*014e*/ 	.byte	0x04
	.zero		1


	//   ....[5]....
        /*0150*/ 	.word	0x00000650
        /*0154*/ 	.word	0x000000ff
        /*0158*/ 	.word	0x00000038
        /*015c*/ 	.short	0x0100
        /*015e*/ 	.byte	0x04
	.zero		1


	//   ....[6]....
        /*0160*/ 	.word	0x00000660
        /*0164*/ 	.word	0x000000ff
        /*0168*/ 	.word	0x00000018
        /*016c*/ 	.short	0x0100
        /*016e*/ 	.byte	0x04
	.zero		1


	//   ....[7]....
        /*0170*/ 	.word	0x00000670
        /*0174*/ 	.word	0x000000ff
        /*0178*/ 	.word	0x00000040
        /*017c*/ 	.short	0x0100
        /*017e*/ 	.byte	0x04
	.zero		1


	//   ....[8]....
        /*0180*/ 	.word	0x00000680
        /*0184*/ 	.word	0x000000ff
        /*0188*/ 	.word	0x00000020
        /*018c*/ 	.short	0x0100
        /*018e*/ 	.byte	0x04
	.zero		1


	//   ....[9]....
        /*0190*/ 	.word	0x00000690
        /*0194*/ 	.word	0x000000ff
        /*0198*/ 	.word	0x00000048
        /*019c*/ 	.short	0x0100
        /*019e*/ 	.byte	0x04
	.zero		1


	//   ....[10]....
        /*01a0*/ 	.word	0x000007c0
        /*01a4*/ 	.word	0x000000ff
        /*01a8*/ 	.word	0x00000050
        /*01ac*/ 	.short	0x0100
        /*01ae*/ 	.byte	0x04
	.zero		1


	//   ....[11]....
        /*01b0*/ 	.word	0x000007d0
        /*01b4*/ 	.word	0x000000ff
        /*01b8*/ 	.word	0x00000068
        /*01bc*/ 	.short	0x0100
        /*01be*/ 	.byte	0x04
	.zero		1


	//   ....[12]....
        /*01c0*/ 	.word	0x000007e0
        /*01c4*/ 	.word	0x000000ff
        /*01c8*/ 	.word	0x00000058
        /*01cc*/ 	.short	0x0100
        /*01ce*/ 	.byte	0x04
	.zero		1


	//   ....[13]....
        /*01d0*/ 	.word	0x000007f0
        /*01d4*/ 	.word	0x000000ff
        /*01d8*/ 	.word	0x00000070
        /*01dc*/ 	.short	0x0100
        /*01de*/ 	.byte	0x04
	.zero		1


	//   ....[14]....
        /*01e0*/ 	.word	0x00000800
        /*01e4*/ 	.word	0x000000ff
        /*01e8*/ 	.word	0x00000060
        /*01ec*/ 	.short	0x0100
        /*01ee*/ 	.byte	0x04
	.zero		1


	//   ....[15]....
        /*01f0*/ 	.word	0x00000810
        /*01f4*/ 	.word	0x000000ff
        /*01f8*/ 	.word	0x00000078
        /*01fc*/ 	.short	0x0100
        /*01fe*/ 	.byte	0x04
	.zero		1


	//   ....[16]....
        /*0200*/ 	.word	0x00000900
        /*0204*/ 	.word	0x000000ff
        /*0208*/ 	.word	0x00000080
        /*020c*/ 	.short	0x0100
        /*020e*/ 	.byte	0x06
	.zero		1


	//   ....[17]....
        /*0210*/ 	.word	0x00000910
        /*0214*/ 	.word	0x000000ff
        /*0218*/ 	.word	0x00000088
        /*021c*/ 	.short	0x0100
        /*021e*/ 	.byte	0x06
	.zero		1


	//   ....[18]....
        /*0220*/ 	.word	0x00000a50
        /*0224*/ 	.word	0x000000ff
        /*0228*/ 	.word	0x00000090
        /*022c*/ 	.short	0x0100
        /*022e*/ 	.byte	0x06
	.zero		1


	//   ....[19]....
        /*0230*/ 	.word	0x00000a60
        /*0234*/ 	.word	0x000000ff
        /*0238*/ 	.word	0x000000a0
        /*023c*/ 	.short	0x0100
        /*023e*/ 	.byte	0x06
	.zero		1


	//   ....[20]....
        /*0240*/ 	.word	0x00000a70
        /*0244*/ 	.word	0x000000ff
        /*0248*/ 	.word	0x00000098
        /*024c*/ 	.short	0x0100
        /*024e*/ 	.byte	0x06
	.zero		1


	//   ....[21]....
        /*0250*/ 	.word	0x00000a80
        /*0254*/ 	.word	0x000000ff
        /*0258*/ 	.word	0x000000a8
        /*025c*/ 	.short	0x0100
        /*025e*/ 	.byte	0x06
	.zero		1


	//   ....[22]....
        /*0260*/ 	.word	0x00000bb0
        /*0264*/ 	.word	0x000000ff
        /*0268*/ 	.word	0x000000b0
        /*026c*/ 	.short	0x0100
        /*026e*/ 	.byte	0x04
	.zero		1


	//   ....[23]....
        /*0270*/ 	.word	0x00000bc0
        /*0274*/ 	.word	0x000000ff
        /*0278*/ 	.word	0x000000d0
        /*027c*/ 	.short	0x0100
        /*027e*/ 	.byte	0x04
	.zero		1


	//   ....[24]....
        /*0280*/ 	.word	0x00000bd0
        /*0284*/ 	.word	0x000000ff
        /*0288*/ 	.word	0x000000b8
        /*028c*/ 	.short	0x0100
        /*028e*/ 	.byte	0x04
	.zero		1


	//   ....[25]....
        /*0290*/ 	.word	0x00000be0
        /*0294*/ 	.word	0x000000ff
        /*0298*/ 	.word	0x000000d8
        /*029c*/ 	.short	0x0100
        /*029e*/ 	.byte	0x04
	.zero		1


	//   ....[26]....
        /*02a0*/ 	.word	0x00000bf0
        /*02a4*/ 	.word	0x000000ff
        /*02a8*/ 	.word	0x000000c0
        /*02ac*/ 	.short	0x0100
        /*02ae*/ 	.byte	0x04
	.zero		1


	//   ....[27]....
        /*02b0*/ 	.word	0x00000c00
        /*02b4*/ 	.word	0x000000ff
        /*02b8*/ 	.word	0x000000e0
        /*02bc*/ 	.short	0x0100
        /*02be*/ 	.byte	0x04
	.zero		1


	//   ....[28]....
        /*02c0*/ 	.word	0x00000c10
        /*02c4*/ 	.word	0x000000ff
        /*02c8*/ 	.word	0x000000c8
        /*02cc*/ 	.short	0x0100
        /*02ce*/ 	.byte	0x04
	.zero		1


	//   ....[29]....
        /*02d0*/ 	.word	0x00000c20
        /*02d4*/ 	.word	0x000000ff
        /*02d8*/ 	.word	0x000000e8
        /*02dc*/ 	.short	0x0100
        /*02de*/ 	.byte	0x04
	.zero		1


	//   ....[30]....
        /*02e0*/ 	.word	0x00000d10
        /*02e4*/ 	.word	0x000000ff
        /*02e8*/ 	.word	0x000000f0
        /*02ec*/ 	.short	0x0100
        /*02ee*/ 	.byte	0x04
	.zero		1


	//   ....[31]....
        /*02f0*/ 	.word	0x00000d20
        /*02f4*/ 	.word	0x000000ff
        /*02f8*/ 	.word	0x00000100
        /*02fc*/ 	.short	0x0100
        /*02fe*/ 	.byte	0x04
	.zero		1


	//   ....[32]....
        /*0300*/ 	.word	0x00000d30
        /*0304*/ 	.word	0x000000ff
        /*0308*/ 	.word	0x000000f8
        /*030c*/ 	.short	0x0100
        /*030e*/ 	.byte	0x04
	.zero		1


	//   ....[33]....
        /*0310*/ 	.word	0x00000d40
        /*0314*/ 	.word	0x000000ff
        /*0318*/ 	.word	0x00000108
        /*031c*/ 	.short	0x0100
        /*031e*/ 	.byte	0x04
	.zero		1


	//   ....[34]....
        /*0320*/ 	.word	0x00001880
        /*0324*/ 	.word	0x00000000
        /*0328*/ 	.word	0x00000100
        /*032c*/ 	.short	0x010a
        /*032e*/ 	.byte	0xff
	.zero		1


	//   ....[35]....
        /*0330*/ 	.word	0x000018b0
        /*0334*/ 	.word	0x00000000
        /*0338*/ 	.word	0x000000f0
        /*033c*/ 	.short	0x0101
        /*033e*/ 	.byte	0xff
	.zero		1


	//   ....[36]....
        /*0340*/ 	.word	0x00001980
        /*0344*/ 	.word	0x000000ff
        /*0348*/ 	.word	0x00000028
        /*034c*/ 	.short	0x010a
        /*034e*/ 	.byte	0x04
	.zero		1


	//   ....[37]....
        /*0350*/ 	.word	0x00001a00
        /*0354*/ 	.word	0x000000ff
        /*0358*/ 	.word	0x00000028
        /*035c*/ 	.short	0x010a
        /*035e*/ 	.byte	0x21
	.zero		1


	//   ....[38]....
        /*0360*/ 	.word	0x00001b90
        /*0364*/ 	.word	0x000000ff
        /*0368*/ 	.word	0x00000028
        /*036c*/ 	.short	0x010a
        /*036e*/ 	.byte	0x05
	.zero		1


	//   ....[39]....
        /*0370*/ 	.word	0x00001d80
        /*0374*/ 	.word	0x000000ff
        /*0378*/ 	.word	0x00000088
        /*037c*/ 	.short	0x0101
        /*037e*/ 	.byte	0x0d
	.zero		1


	//   ....[40]....
        /*0380*/ 	.word	0x00001da0
        /*0384*/ 	.word	0x000000ff
        /*0388*/ 	.word	0x00000028
        /*038c*/ 	.short	0x010a
        /*038e*/ 	.byte	0x04
	.zero		1


	//   ....[41]....
        /*0390*/ 	.word	0x00001e20
        /*0394*/ 	.word	0x000000ff
        /*0398*/ 	.word	0x00000028
        /*039c*/ 	.short	0x010a
        /*039e*/ 	.byte	0x21
	.zero		1


	//   ....[42]....
        /*03a0*/ 	.word	0x00001fb0
        /*03a4*/ 	.word	0x000000ff
        /*03a8*/ 	.word	0x00000028
        /*03ac*/ 	.short	0x010a
        /*03ae*/ 	.byte	0x05
	.zero		1


	//   ....[43]....
        /*03b0*/ 	.word	0x000021b0
        /*03b4*/ 	.word	0x00000003
        /*03b8*/ 	.word	0x00000090
        /*03bc*/ 	.short	0x010a
        /*03be*/ 	.byte	0xff
	.zero		1


	//   ....[44]....
        /*03c0*/ 	.word	0x00002300
        /*03c4*/ 	.word	0x00000000
        /*03c8*/ 	.word	0x00000000
        /*03cc*/ 	.short	0x0101
        /*03ce*/ 	.byte	0xff
	.zero		1


	//   ....[45]....
        /*03d0*/ 	.word	0x000028c0
        /*03d4*/ 	.word	0x000000ff
        /*03d8*/ 	.word	0x00000000
        /*03dc*/ 	.short	0x010a
        /*03de*/ 	.byte	0x04
	.zero		1


	//   ....[46]....
        /*03e0*/ 	.word	0x00002950
        /*03e4*/ 	.word	0x000000ff
        /*03e8*/ 	.word	0x00000000
        /*03ec*/ 	.short	0x010a
        /*03ee*/ 	.byte	0x05
	.zero		1


	//   ....[47]....
        /*03f0*/ 	.word	0x000029e0
        /*03f4*/ 	.word	0x000000ff
        /*03f8*/ 	.word	0x00000000
        /*03fc*/ 	.short	0x010a
        /*03fe*/ 	.byte	0x05
	.zero		1


	//   ....[48]....
        /*0400*/ 	.word	0x00002a70
        /*0404*/ 	.word	0x000000ff
        /*0408*/ 	.word	0x00000000
        /*040c*/ 	.short	0x010a
        /*040e*/ 	.byte	0x05
	.zero		1


	//   ....[49]....
        /*0410*/ 	.word	0x00002b10
        /*0414*/ 	.word	0x00000000
        /*0418*/ 	.word	0x00000000
        /*041c*/ 	.short	0x010a
        /*041e*/ 	.byte	0xff
	.zero		1


	//   ....[50]....
        /*0420*/ 	.word	0x00002c30
        /*0424*/ 	.word	0x00000002
        /*0428*/ 	.word	0x000000f0
        /*042c*/ 	.short	0x010a
        /*042e*/ 	.byte	0xff
	.zero		1


	//   ....[51]....
        /*0430*/ 	.word	0x00002ca0
        /*0434*/ 	.word	0x00000002
        /*0438*/ 	.word	0x00000000
        /*043c*/ 	.short	0x0101
        /*043e*/ 	.byte	0xff
	.zero		1


	//   ....[52]....
        /*0440*/ 	.word	0x00002cc0
        /*0444*/ 	.word	0x000000ff
        /*0448*/ 	.word	0x000000a0
        /*044c*/ 	.short	0x010a
        /*044e*/ 	.byte	0x04
	.zero		1


	//   ....[53]....
        /*0450*/ 	.word	0x00002de0
        /*0454*/ 	.word	0x00000002
        /*0458*/ 	.word	0x00000090
        /*045c*/ 	.short	0x010a
        /*045e*/ 	.byte	0xff
	.zero		1


	//   ....[54]....
        /*0460*/ 	.word	0x00002ee0
        /*0464*/ 	.word	0x00000002
        /*0468*/ 	.word	0x00000000
        /*046c*/ 	.short	0x0101
        /*046e*/ 	.byte	0xff
	.zero		1


	//   ....[55]....
        /*0470*/ 	.word	0x00002f70
        /*0474*/ 	.word	0x000000ff
        /*0478*/ 	.word	0x000000a0
        /*047c*/ 	.short	0x0106
        /*047e*/ 	.byte	0x04
	.zero		1


	//   ....[56]....
        /*0480*/ 	.word	0x00002f90
        /*0484*/ 	.word	0x000000ff
        /*0488*/ 	.word	0x000000a0
        /*048c*/ 	.short	0x010a
        /*048e*/ 	.byte	0x04
	.zero		1


	//   ....[57]....
        /*0490*/ 	.word	0x00003020
        /*0494*/ 	.word	0x000000ff
        /*0498*/ 	.word	0x000000a0
        /*049c*/ 	.short	0x0106
        /*049e*/ 	.byte	0x07
	.zero		1


	//   ....[58]....
        /*04a0*/ 	.word	0x00003060
        /*04a4*/ 	.word	0x00000000
        /*04a8*/ 	.word	0x000000a0
        /*04ac*/ 	.short	0x010a
        /*04ae*/ 	.byte	0xff
	.zero		1


	//   ....[59]....
        /*04b0*/ 	.word	0x00003630
        /*04b4*/ 	.word	0x00000000
        /*04b8*/ 	.word	0x00000090
        /*04bc*/ 	.short	0x010a
        /*04be*/ 	.byte	0xff
	.zero		1


	//   ....[60]....
        /*04c0*/ 	.word	0x00003730
        /*04c4*/ 	.word	0x00000003
        /*04c8*/ 	.word	0x00000000
        /*04cc*/ 	.short	0x0101
        /*04ce*/ 	.byte	0xff
	.zero		1


	//   ....[61]....
        /*04d0*/ 	.word	0x00003740
        /*04d4*/ 	.word	0x000000ff
        /*04d8*/ 	.word	0x00000000
        /*04dc*/ 	.short	0x010a
        /*04de*/ 	.byte	0x05
	.zero		1


	//   ....[62]....
        /*04e0*/ 	.word	0x000037c0
        /*04e4*/ 	.word	0x000000ff
        /*04e8*/ 	.word	0x000000d0
        /*04ec*/ 	.short	0x010a
        /*04ee*/ 	.byte	0x2f
	.zero		1


	//   ....[63]....
        /*04f0*/ 	.word	0x00003890
        /*04f4*/ 	.word	0x000000ff
        /*04f8*/ 	.word	0x00000000
        /*04fc*/ 	.short	0x010a
        /*04fe*/ 	.byte	0x07
	.zero		1


	//   ....[64]....
        /*0500*/ 	.word	0x000039d0
        /*0504*/ 	.word	0x000000ff
        /*0508*/ 	.word	0x00000000
        /*050c*/ 	.short	0x010a
        /*050e*/ 	.byte	0x06
	.zero		1


	//   ....[65]....
        /*0510*/ 	.word	0x00003da0
        /*0514*/ 	.word	0x000000ff
        /*0518*/ 	.word	0x00000000
        /*051c*/ 	.short	0x010a
        /*051e*/ 	.byte	0x04
	.zero		1


	//   ....[66]....
        /*0520*/ 	.word	0x00003e30
        /*0524*/ 	.word	0x000000ff
        /*0528*/ 	.word	0x00000000
        /*052c*/ 	.short	0x010a
        /*052e*/ 	.byte	0x05
	.zero		1


	//   ....[67]....
        /*0530*/ 	.word	0x00003ec0
        /*0534*/ 	.word	0x000000ff
        /*0538*/ 	.word	0x00000000
        /*053c*/ 	.short	0x010a
        /*053e*/ 	.byte	0x05
	.zero		1


	//   ....[68]....
        /*0540*/ 	.word	0x00003f50
        /*0544*/ 	.word	0x000000ff
        /*0548*/ 	.word	0x00000000
        /*054c*/ 	.short	0x010a
        /*054e*/ 	.byte	0x04
	.zero		1


	//   ....[69]....
        /*0550*/ 	.word	0x00004460
        /*0554*/ 	.word	0x00000008
        /*0558*/ 	.word	0x00000090
        /*055c*/ 	.short	0x010a
        /*055e*/ 	.byte	0xff
	.zero		1


	//   ....[70]....
        /*0560*/ 	.word	0x000045d0
        /*0564*/ 	.word	0x00000000
        /*0568*/ 	.word	0x00000000
        /*056c*/ 	.short	0x0101
        /*056e*/ 	.byte	0xff
	.zero		1


	//   ....[71]....
        /*0570*/ 	.word	0x00004ab0
        /*0574*/ 	.word	0x000000ff
        /*0578*/ 	.word	0x00000088
        /*057c*/ 	.short	0x010a
        /*057e*/ 	.byte	0x15
	.zero		1


	//   ....[72]....
        /*0580*/ 	.word	0x00004c40
        /*0584*/ 	.word	0x000000ff
        /*0588*/ 	.word	0x00000068
        /*058c*/ 	.short	0x010a
        /*058e*/ 	.byte	0x15
	.zero		1


	//   ....[73]....
        /*0590*/ 	.word	0x00004da0
        /*0594*/ 	.word	0x000000ff
        /*0598*/ 	.word	0x00000050
        /*059c*/ 	.short	0x010b
        /*059e*/ 	.byte	0x15
	.zero		1


	//   ....[74]....
        /*05a0*/ 	.word	0x00004dc0
        /*05a4*/ 	.word	0x000000ff
        /*05a8*/ 	.word	0x00000000
        /*05ac*/ 	.short	0x0101
        /*05ae*/ 	.byte	0x04
	.zero		1


	//   ....[75]....
        /*05b0*/ 	.word	0x00004dd0
        /*05b4*/ 	.word	0x000000ff
        /*05b8*/ 	.word	0x00000070
        /*05bc*/ 	.short	0x010a
        /*05be*/ 	.byte	0x15
	.zero		1


	//   ....[76]....
        /*05c0*/ 	.word	0x00004f30
        /*05c4*/ 	.word	0x000000ff
        /*05c8*/ 	.word	0x00000058
        /*05cc*/ 	.short	0x010b
        /*05ce*/ 	.byte	0x15
	.zero		1


	//   ....[77]....
        /*05d0*/ 	.word	0x00004f50
        /*05d4*/ 	.word	0x000000ff
        /*05d8*/ 	.word	0x00000000
        /*05dc*/ 	.short	0x0101
        /*05de*/ 	.byte	0x04
	.zero		1


	//   ....[78]....
        /*05e0*/ 	.word	0x00004f60
        /*05e4*/ 	.word	0x000000ff
        /*05e8*/ 	.word	0x00000078
        /*05ec*/ 	.short	0x010a
        /*05ee*/ 	.byte	0x15
	.zero		1


	//   ....[79]....
        /*05f0*/ 	.word	0x00005160
        /*05f4*/ 	.word	0x000000ff
        /*05f8*/ 	.word	0x00000060
        /*05fc*/ 	.short	0x010b
        /*05fe*/ 	.byte	0x15
	.zero		1


	//   ....[80]....
        /*0600*/ 	.word	0x00005170
        /*0604*/ 	.word	0x000000ff
        /*0608*/ 	.word	0x00000000
        /*060c*/ 	.short	0x0101
        /*060e*/ 	.byte	0x28
	.zero		1


	//   ....[81]....
        /*0610*/ 	.word	0x000051a0
        /*0614*/ 	.word	0x000000ff
        /*0618*/ 	.word	0x00000068
        /*061c*/ 	.short	0x010a
        /*061e*/ 	.byte	0x15
	.zero		1


	//   ....[82]....
        /*0620*/ 	.word	0x000051c0
        /*0624*/ 	.word	0x000000ff
        /*0628*/ 	.word	0x00000070
        /*062c*/ 	.short	0x010a
        /*062e*/ 	.byte	0x15
	.zero		1


	//   ....[83]....
        /*0630*/ 	.word	0x00005200
        /*0634*/ 	.word	0x00000000
        /*0638*/ 	.word	0x00000078
        /*063c*/ 	.short	0x010a
        /*063e*/ 	.byte	0xff
	.zero		1


	//   ....[84]....
        /*0640*/ 	.word	0x00005530
        /*0644*/ 	.word	0x00000008
        /*0648*/ 	.word	0x00000090
        /*064c*/ 	.short	0x010a
        /*064e*/ 	.byte	0xff
	.zero		1


	//   ....[85]....
        /*0650*/ 	.word	0x000056b0
        /*0654*/ 	.word	0x00000000
        /*0658*/ 	.word	0x00000000
        /*065c*/ 	.short	0x0101
        /*065e*/ 	.byte	0xff
	.zero		1


	//   ....[86]....
        /*0660*/ 	.word	0x000061d0
        /*0664*/ 	.word	0x000000ff
        /*0668*/ 	.word	0x00000050
        /*066c*/ 	.short	0x010a
        /*066e*/ 	.byte	0x2c
	.zero		1


	//   ....[87]....
        /*0670*/ 	.word	0x00006210
        /*0674*/ 	.word	0x0000001a
        /*0678*/ 	.word	0x000000b0
        /*067c*/ 	.short	0x010a
        /*067e*/ 	.byte	0xff
	.zero		1


	//   ....[88]....
        /*0680*/ 	.word	0x00006310
        /*0684*/ 	.word	0x000000ff
        /*0688*/ 	.word	0x00000050
        /*068c*/ 	.short	0x010a
        /*068e*/ 	.byte	0x2c
	.zero		1


	//   ....[89]....
        /*0690*/ 	.word	0x000063f0
        /*0694*/ 	.word	0x0000001a
        /*0698*/ 	.word	0x000000b0
        /*069c*/ 	.short	0x010a
        /*069e*/ 	.byte	0xff
	.zero		1


	//   ....[90]....
        /*06a0*/ 	.word	0x00006b30
        /*06a4*/ 	.word	0x00000000
        /*06a8*/ 	.word	0x00000000
        /*06ac*/ 	.short	0x0101
        /*06ae*/ 	.byte	0xff
	.zero		1


	//   ....[91]....
        /*06b0*/ 	.word	0x00006b40
        /*06b4*/ 	.word	0x00000003
        /*06b8*/ 	.word	0x00000050
        /*06bc*/ 	.short	0x010a
        /*06be*/ 	.byte	0xff
	.zero		1


	//   ....[92]....
        /*06c0*/ 	.word	0x00006c00
        /*06c4*/ 	.word	0x00000003
        /*06c8*/ 	.word	0x00000050
        /*06cc*/ 	.short	0x010a
        /*06ce*/ 	.byte	0xff
	.zero		1


	//   ....[93]....
        /*06d0*/ 	.word	0x000073e0
        /*06d4*/ 	.word	0x00000000
        /*06d8*/ 	.word	0x00000000
        /*06dc*/ 	.short	0x0101
        /*06de*/ 	.byte	0xff
	.zero		1


	//   ....[94]....
        /*06e0*/ 	.word	0x000073f0
        /*06e4*/ 	.word	0x00000005
        /*06e8*/ 	.word	0x00000050
        /*06ec*/ 	.short	0x010a
        /*06ee*/ 	.byte	0xff
	.zero		1


	//   ....[95]....
        /*06f0*/ 	.word	0x000074b0
        /*06f4*/ 	.word	0x00000005
        /*06f8*/ 	.word	0x00000050
        /*06fc*/ 	.short	0x010a
        /*06fe*/ 	.byte	0xff
	.zero		1


	//   ....[96]....
        /*0700*/ 	.word	0x00007850
        /*0704*/ 	.word	0x000000ff
        /*0708*/ 	.word	0x00000000
        /*070c*/ 	.short	0x0101
        /*070e*/ 	.byte	0x04
	.zero		1


	//   ....[97]....
        /*0710*/ 	.word	0x00007ce0
        /*0714*/ 	.word	0x00000000
        /*0718*/ 	.word	0x00000000
        /*071c*/ 	.short	0x0101
        /*071e*/ 	.byte	0xff
	.zero		1


	//   ....[98]....
        /*0720*/ 	.word	0x00007f80
        /*0724*/ 	.word	0x000000ff
        /*0728*/ 	.word	0x00000000
        /*072c*/ 	.short	0x0101
        /*072e*/ 	.byte	0x04
	.zero		1


	//   ....[99]....
        /*0730*/ 	.word	0x00007fa0
        /*0734*/ 	.word	0x00000000
        /*0738*/ 	.word	0x00000100
        /*073c*/ 	.short	0x010a
        /*073e*/ 	.byte	0xff
	.zero		1


	//   ....[100]....
        /*0740*/ 	.word	0x00008000
        /*0744*/ 	.word	0x00000000
        /*0748*/ 	.word	0x00000028
        /*074c*/ 	.short	0x010a
        /*074e*/ 	.byte	0xff
	.zero		1


	//   ....[101]....
        /*0750*/ 	.word	0x00008060
        /*0754*/ 	.word	0x00000000
        /*0758*/ 	.word	0x00000028
        /*075c*/ 	.short	0x010a
        /*075e*/ 	.byte	0xff
	.zero		1


	//   ....[102]....
        /*0760*/ 	.word	0x000080b0
        /*0764*/ 	.word	0x00000003
        /*0768*/ 	.word	0x00000090
        /*076c*/ 	.short	0x010a
        /*076e*/ 	.byte	0xff
	.zero		1


	//   ....[103]....
        /*0770*/ 	.word	0x00008110
        /*0774*/ 	.word	0x00000000
        /*0778*/ 	.word	0x00000000
        /*077c*/ 	.short	0x010a
        /*077e*/ 	.byte	0xff
	.zero		1


	//   ....[104]....
        /*0780*/ 	.word	0x00008170
        /*0784*/ 	.word	0x00000000
        /*0788*/ 	.word	0x00000000
        /*078c*/ 	.short	0x010a
        /*078e*/ 	.byte	0xff
	.zero		1


	//   ....[105]....
        /*0790*/ 	.word	0x000081d0
        /*0794*/ 	.word	0x00000000
        /*0798*/ 	.word	0x00000000
        /*079c*/ 	.short	0x010a
        /*079e*/ 	.byte	0xff
	.zero		1


	//   ....[106]....
        /*07a0*/ 	.word	0x00008230
        /*07a4*/ 	.word	0x00000000
        /*07a8*/ 	.word	0x00000000
        /*07ac*/ 	.short	0x010a
        /*07ae*/ 	.byte	0xff
	.zero		1


	//   ....[107]....
        /*07b0*/ 	.word	0x00008280
        /*07b4*/ 	.word	0x00000002
        /*07b8*/ 	.word	0x000000f0
        /*07bc*/ 	.short	0x010a
        /*07be*/ 	.byte	0xff
	.zero		1


	//   ....[108]....
        /*07c0*/ 	.word	0x000082e0
        /*07c4*/ 	.word	0x00000002
        /*07c8*/ 	.word	0x000000a0
        /*07cc*/ 	.short	0x010a
        /*07ce*/ 	.byte	0xff
	.zero		1


	//   ....[109]....
        /*07d0*/ 	.word	0x00008330
        /*07d4*/ 	.word	0x00000002
        /*07d8*/ 	.word	0x00000090
        /*07dc*/ 	.short	0x010a
        /*07de*/ 	.byte	0xff
	.zero		1


	//   ....[110]....
        /*07e0*/ 	.word	0x00008390
        /*07e4*/ 	.word	0x00000000
        /*07e8*/ 	.word	0x000000a0
        /*07ec*/ 	.short	0x010a
        /*07ee*/ 	.byte	0xff
	.zero		1


	//   ....[111]....
        /*07f0*/ 	.word	0x000083e0
        /*07f4*/ 	.word	0x00000000
        /*07f8*/ 	.word	0x00000090
        /*07fc*/ 	.short	0x010a
        /*07fe*/ 	.byte	0xff
	.zero		1


	//   ....[112]....
        /*0800*/ 	.word	0x00008440
        /*0804*/ 	.word	0x00000002
        /*0808*/ 	.word	0x000000d0
        /*080c*/ 	.short	0x010a
        /*080e*/ 	.byte	0xff
	.zero		1


	//   ....[113]....
        /*0810*/ 	.word	0x000084a0
        /*0814*/ 	.word	0x00000000
        /*0818*/ 	.word	0x00000000
        /*081c*/ 	.short	0x010a
        /*081e*/ 	.byte	0xff
	.zero		1


	//   ....[114]....
        /*0820*/ 	.word	0x00008500
        /*0824*/ 	.word	0x00000000
        /*0828*/ 	.word	0x00000000
        /*082c*/ 	.short	0x010a
        /*082e*/ 	.byte	0xff
	.zero		1


	//   ....[115]....
        /*0830*/ 	.word	0x00008560
        /*0834*/ 	.word	0x00000000
        /*0838*/ 	.word	0x00000000
        /*083c*/ 	.short	0x010a
        /*083e*/ 	.byte	0xff
	.zero		1


	//   ....[116]....
        /*0840*/ 	.word	0x000085c0
        /*0844*/ 	.word	0x00000000
        /*0848*/ 	.word	0x00000000
        /*084c*/ 	.short	0x010a
        /*084e*/ 	.byte	0xff
	.zero		1


	//   ....[117]....
        /*0850*/ 	.word	0x00008620
        /*0854*/ 	.word	0x00000000
        /*0858*/ 	.word	0x00000000
        /*085c*/ 	.short	0x010a
        /*085e*/ 	.byte	0xff
	.zero		1


	//   ....[118]....
        /*0860*/ 	.word	0x00008670
        /*0864*/ 	.word	0x00000008
        /*0868*/ 	.word	0x00000090
        /*086c*/ 	.short	0x010a
        /*086e*/ 	.byte	0xff
	.zero		1


	//   ....[119]....
        /*0870*/ 	.word	0x000086d0
        /*0874*/ 	.word	0x00000000
        /*0878*/ 	.word	0x00000088
        /*087c*/ 	.short	0x010a
        /*087e*/ 	.byte	0xff
	.zero		1


	//   ....[120]....
        /*0880*/ 	.word	0x00008730
        /*0884*/ 	.word	0x00000000
        /*0888*/ 	.word	0x00000068
        /*088c*/ 	.short	0x010a
        /*088e*/ 	.byte	0xff
	.zero		1


	//   ....[121]....
        /*0890*/ 	.word	0x00008790
        /*0894*/ 	.word	0x00000000
        /*0898*/ 	.word	0x00000070
        /*089c*/ 	.short	0x010a
        /*089e*/ 	.byte	0xff
	.zero		1


	//   ....[122]....
        /*08a0*/ 	.word	0x000087f0
        /*08a4*/ 	.word	0x00000000
        /*08a8*/ 	.word	0x00000078
        /*08ac*/ 	.short	0x010a
        /*08ae*/ 	.byte	0xff
	.zero		1


	//   ....[123]....
        /*08b0*/ 	.word	0x00008850
        /*08b4*/ 	.word	0x00000000
        /*08b8*/ 	.word	0x00000068
        /*08bc*/ 	.short	0x010a
        /*08be*/ 	.byte	0xff
	.zero		1


	//   ....[124]....
        /*08c0*/ 	.word	0x000088b0
        /*08c4*/ 	.word	0x00000000
        /*08c8*/ 	.word	0x00000070
        /*08cc*/ 	.short	0x010a
        /*08ce*/ 	.byte	0xff
	.zero		1


	//   ....[125]....
        /*08d0*/ 	.word	0x00008900
        /*08d4*/ 	.word	0x00000008
        /*08d8*/ 	.word	0x00000090
        /*08dc*/ 	.short	0x010a
        /*08de*/ 	.byte	0xff
	.zero		1


	//   ....[126]....
        /*08e0*/ 	.word	0x00008960
        /*08e4*/ 	.word	0x00000000
        /*08e8*/ 	.word	0x00000050
        /*08ec*/ 	.short	0x010a
        /*08ee*/ 	.byte	0xff
	.zero		1


	//   ....[127]....
        /*08f0*/ 	.word	0x000089b0
        /*08f4*/ 	.word	0x0000001a
        /*08f8*/ 	.word	0x000000b0
        /*08fc*/ 	.short	0x010a
        /*08fe*/ 	.byte	0xff
	.zero		1


	//   ....[128]....
        /*0900*/ 	.word	0x00008a00
        /*0904*/ 	.word	0x00000003
        /*0908*/ 	.word	0x00000050
        /*090c*/ 	.short	0x010a
        /*090e*/ 	.byte	0xff
	.zero		1


	//   ....[129]....
        /*0910*/ 	.word	0x00008a50
        /*0914*/ 	.word	0x00000005
        /*0918*/ 	.word	0x00000050
        /*091c*/ 	.short	0x010a
        /*091e*/ 	.byte	0xff
	.zero		1


	//----- nvinfo : EIATTR_NUM_MBARRIERS
	.align		4
.L_47:
        /*0920*/ 	.byte	0x03, 0x38
        /*0922*/ 	.short	0x0022


	//----- nvinfo : EIATTR_EXIT_INSTR_OFFSETS
	.align		4
        /*0924*/ 	.byte	0x04, 0x1c
        /*0926*/ 	.short	(.L_49 - .L_48)


	//   ....[0]....
.L_48:
        /*0928*/ 	.word	0x00002b40


	//   ....[1]....
        /*092c*/ 	.word	0x00003030


	//   ....[2]....
        /*0930*/ 	.word	0x00003090


	//   ....[3]....
        /*0934*/ 	.word	0x000041b0


	//   ....[4]....
        /*0938*/ 	.word	0x00005230


	//   ....[5]....
        /*093c*/ 	.word	0x00005270


	//   ....[6]....
        /*0940*/ 	.word	0x00007e70


	//   ....[7]....
        /*0944*/ 	.word	0x00007ef0


	//   ....[8]....
        /*0948*/ 	.word	0x00007f20


	//   ....[9]....
        /*094c*/ 	.word	0x00007f90


	//----- nvinfo : EIATTR_MAX_THREADS
	.align		4
.L_49:
        /*0950*/ 	.byte	0x04, 0x05
        /*0952*/ 	.short	(.L_51 - .L_50)
.L_50:
        /*0954*/ 	.word	0x00000100
        /*0958*/ 	.word	0x00000001
        /*095c*/ 	.word	0x00000001


	//----- nvinfo : EIATTR_CRS_STACK_SIZE
	.align		4
.L_51:
        /*0960*/ 	.byte	0x04, 0x1e
        /*0962*/ 	.short	(.L_53 - .L_52)
.L_52:
        /*0964*/ 	.word	0x00000000


	//----- nvinfo : EIATTR_CBANK_PARAM_SIZE
	.align		4
.L_53:
        /*0968*/ 	.byte	0x03, 0x19
        /*096a*/ 	.short	0x0800


	//----- nvinfo : EIATTR_PARAM_CBANK
	.align		4
        /*096c*/ 	.byte	0x04, 0x0a
        /*096e*/ 	.short	(.L_55 - .L_54)
	.align		4
.L_54:
        /*0970*/ 	.word	index@(.nv.constant0._ZN7cutlass13device_kernelINS_4gemm6kernel13GemmUniversalIN4cute5tupleIJiiiiEEENS1_10collective13CollectiveMmaINS1_35MainloopSm100TmaUmmaWarpSpecializedILi5ELi2ELi4ENS5_IJNS4_1CILi2EEENSA_ILi1EEESC_EEEEENS5_IJNSA_ILi64EEENSA_ILi96EEENSA_ILi128EEEEEENS_6half_tENS5_IJlSC_lEEESJ_SK_NS4_8TiledMMAINS4_8MMA_AtomIJNS4_20SM100_MMA_F16BF16_SSISJ_SJ_fLi64ELi96ELNS4_4UMMA5MajorE0ELSP_0ELNSO_7ScaleInE0ELSQ_0EEEEEENS4_6LayoutINS5_IJSC_SC_SC_EEENS5_IJNSA_ILi0EEESV_SV_EEEEENS5_IJNS4_10UnderscoreESY_SY_EEEEENS4_13SM90_TMA_LOADENS4_14ComposedLayoutINS4_7SwizzleILi3ELi4ELi3EEENS4_18smem_ptr_flag_bitsILi16EEENST_INS5_IJNSA_ILi8EEESF_EEENS5_IJSF_SC_EEEEEEEvNS4_8identityENS4_23SM90_TMA_LOAD_MULTICASTES1B_vS1C_EENS_8epilogue10collective18CollectiveEpilogueINS1F_23Sm100TmaWarpSpecializedILi3ELi2ELi16ELb1ELb0EEEJSI_NS5_IJNST_ISF_SC_EENST_INSA_ILi32EEESC_EEEEESJ_SK_SJ_SK_NS1F_6fusion15FusionCallbacksIS1J_NS1O_17LinearCombinationISJ_fSJ_fLNS_15FloatRoundStyleE2EEESI_S1N_JEEENS4_5SM1004TMEM4LOAD26SM100_TMEM_LOAD_16dp256b4xES11_NS12_INS13_ILi2ELi4ELi3EEES16_NST_INS5_IJS17_S1L_EEENS5_IJS1L_SC_EEEEEEENS4_17SM75_U32x4_LDSM_NENS4_14SM90_TMA_STOREES22_NS4_17SM90_U32x4_STSM_NENS4_39AutoVectorizingCopyWithAssumedAlignmentILi128EEEEEEvvEEEEvNT_6ParamsE)
        /*0974*/ 	.short	0x0380
        /*0976*/ 	.short	0x0800


	//----- nvinfo : EIATTR_SW_WAR
	.align		4
.L_55:
        /*0978*/ 	.byte	0x04, 0x36
        /*097a*/ 	.short	(.L_57 - .L_56)
.L_56:
        /*097c*/ 	.word	0x00000008
.L_57:


//--------------------- .nv.callgraph             --------------------------
	.section	.nv.callgraph,"",@"SHT_CUDA_CALLGRAPH"
	.align	4
	.sectionentsize	8
	.align		4
        /*0000*/ 	.word	0x00000000
	.align		4
        /*0004*/ 	.word	0xffffffff
	.align		4
        /*0008*/ 	.word	index@(_ZN7cutlass13device_kernelINS_4gemm6kernel13GemmUniversalIN4cute5tupleIJiiiiEEENS1_10collective13CollectiveMmaINS1_35MainloopSm100TmaUmmaWarpSpecializedILi5ELi2ELi4ENS5_IJNS4_1CILi2EEENSA_ILi1EEESC_EEEEENS5_IJNSA_ILi64EEENSA_ILi96EEENSA_ILi128EEEEEENS_6half_tENS5_IJlSC_lEEESJ_SK_NS4_8TiledMMAINS4_8MMA_AtomIJNS4_20SM100_MMA_F16BF16_SSISJ_SJ_fLi64ELi96ELNS4_4UMMA5MajorE0ELSP_0ELNSO_7ScaleInE0ELSQ_0EEEEEENS4_6LayoutINS5_IJSC_SC_SC_EEENS5_IJNSA_ILi0EEESV_SV_EEEEENS5_IJNS4_10UnderscoreESY_SY_EEEEENS4_13SM90_TMA_LOADENS4_14ComposedLayoutINS4_7SwizzleILi3ELi4ELi3EEENS4_18smem_ptr_flag_bitsILi16EEENST_INS5_IJNSA_ILi8EEESF_EEENS5_IJSF_SC_EEEEEEEvNS4_8identityENS4_23SM90_TMA_LOAD_MULTICASTES1B_vS1C_EENS_8epilogue10collective18CollectiveEpilogueINS1F_23Sm100TmaWarpSpecializedILi3ELi2ELi16ELb1ELb0EEEJSI_NS5_IJNST_ISF_SC_EENST_INSA_ILi32EEESC_EEEEESJ_SK_SJ_SK_NS1F_6fusion15FusionCallbacksIS1J_NS1O_17LinearCombinationISJ_fSJ_fLNS_15FloatRoundStyleE2EEESI_S1N_JEEENS4_5SM1004TMEM4LOAD26SM100_TMEM_LOAD_16dp256b4xES11_NS12_INS13_ILi2ELi4ELi3EEES16_NST_INS5_IJS17_S1L_EEENS5_IJS1L_SC_EEEEEEENS4_17SM75_U32x4_LDSM_NENS4_14SM90_TMA_STOREES22_NS4_17SM90_U32x4_STSM_NENS4_39AutoVectorizingCopyWithAssumedAlignmentILi128EEEEEEvvEEEEvNT_6ParamsE)
	.align		4
        /*000c*/ 	.word	index@(__assertfail)
	.align		4
        /*0010*/ 	.word	0x00000000
	.align		4
        /*0014*/ 	.word	0xfffffffe
	.align		4
        /*0018*/ 	.word	0x00000000
	.align		4
        /*001c*/ 	.word	0xfffffffd
	.align		4
        /*0020*/ 	.word	0x00000000
	.align		4
        /*0024*/ 	.word	0xfffffffc


//--------------------- .nv.constant4             --------------------------
	.section	.nv.constant4,"a",@progbits
	.align	8
	.align		8
.nv.constant4:
        /*0000*/ 	.dword	__assertfail
	.align		8
        /*0008*/ 	.dword	__unnamed_1
	.align		8
        /*0010*/ 	.dword	__unnamed_2
	.align		8
        /*0018*/ 	.dword	_ZN40_INTERNAL_fa999516_4_k_cu_8f4ca1f0_150994cuda3std3__45__cpo5beginE
	.align		8
        /*0020*/ 	.dword	_ZN40_INTERNAL_fa999516_4_k_cu_8f4ca1f0_150994cuda3std3__45__cpo3endE
	.align		8
        /*0028*/ 	.dword	_ZN40_INTERNAL_fa999516_4_k_cu_8f4ca1f0_150994cuda3std3__45__cpo6cbeginE
	.align		8
        /*0030*/ 	.dword	_ZN40_INTERNAL_fa999516_4_k_cu_8f4ca1f0_150994cuda3std3__45__cpo4cendE
	.align		8
        /*0038*/ 	.dword	_ZN40_INTERNAL_fa999516_4_k_cu_8f4ca1f0_150994cuda3std3__442_GLOBAL__N__fa999516_4_k_cu_8f4ca1f0_150996ignoreE
	.align		8
        /*0040*/ 	.dword	_ZN40_INTERNAL_fa999516_4_k_cu_8f4ca1f0_150994cuda3std3__419piecewise_constructE
	.align		8
        /*0048*/ 	.dword	_ZN40_INTERNAL_fa999516_4_k_cu_8f4ca1f0_150994cuda3std3__48in_placeE
	.align		8
        /*0050*/ 	.dword	_ZN40_INTERNAL_fa999516_4_k_cu_8f4ca1f0_150994cuda3std6ranges3__45__cpo4swapE
	.align		8
        /*0058*/ 	.dword	_ZN40_INTERNAL_fa999516_4_k_cu_8f4ca1f0_150994cuda3std6ranges3__45__cpo9iter_moveE
	.align		8
        /*0060*/ 	.dword	_ZN40_INTERNAL_fa999516_4_k_cu_8f4ca1f0_150994cute7productE
	.align		8
        /*0068*/ 	.dword	_ZN40_INTERNAL_fa999516_4_k_cu_8f4ca1f0_150994cute1_E
	.align		8
        /*0070*/ 	.dword	$str$25
	.align		8
        /*0078*/ 	.dword	$str$26
	.align		8
        /*0080*/ 	.dword	$str$27
	.align		8
        /*0088*/ 	.dword	$str$28


//--------------------- .text._ZN7cutlass13device_kernelINS_4gemm6kernel13GemmUniversalIN4cute5tupleIJiiiiEEENS1_10collective13CollectiveMmaINS1_35MainloopSm100TmaUmmaWarpSpecializedILi5ELi2ELi4ENS5_IJNS4_1CILi2EEENSA_ILi1EEESC_EEEEENS5_IJNSA_ILi64EEENSA_ILi96EEENSA_ILi128EEEEEENS_6half_tENS5_IJlSC_lEEESJ_SK_NS4_8TiledMMAINS4_8MMA_AtomIJNS4_20SM100_MMA_F16BF16_SSISJ_SJ_fLi64ELi96ELNS4_4UMMA5MajorE0ELSP_0ELNSO_7ScaleInE0ELSQ_0EEEEEENS4_6LayoutINS5_IJSC_SC_SC_EEENS5_IJNSA_ILi0EEESV_SV_EEEEENS5_IJNS4_10UnderscoreESY_SY_EEEEENS4_13SM90_TMA_LOADENS4_14ComposedLayoutINS4_7SwizzleILi3ELi4ELi3EEENS4_18smem_ptr_flag_bitsILi16EEENST_INS5_IJNSA_ILi8EEESF_EEENS5_IJSF_SC_EEEEEEEvNS4_8identityENS4_23SM90_TMA_LOAD_MULTICASTES1B_vS1C_EENS_8epilogue10collective18CollectiveEpilogueINS1F_23Sm100TmaWarpSpecializedILi3ELi2ELi16ELb1ELb0EEEJSI_NS5_IJNST_ISF_SC_EENST_INSA_ILi32EEESC_EEEEESJ_SK_SJ_SK_NS1F_6fusion15FusionCallbacksIS1J_NS1O_17LinearCombinationISJ_fSJ_fLNS_15FloatRoundStyleE2EEESI_S1N_JEEENS4_5SM1004TMEM4LOAD26SM100_TMEM_LOAD_16dp256b4xES11_NS12_INS13_ILi2ELi4ELi3EEES16_NST_INS5_IJS17_S1L_EEENS5_IJS1L_SC_EEEEEEENS4_17SM75_U32x4_LDSM_NENS4_14SM90_TMA_STOREES22_NS4_17SM90_U32x4_STSM_NENS4_39AutoVectorizingCopyWithAssumedAlignmentILi128EEEEEEvvEEEEvNT_6ParamsE --------------------------
	.section	.text._ZN7cutlass13device_kernelINS_4gemm6kernel13GemmUniversalIN4cute5tupleIJiiiiEEENS1_10collective13CollectiveMmaINS1_35MainloopSm100TmaUmmaWarpSpecializedILi5ELi2ELi4ENS5_IJNS4_1CILi2EEENSA_ILi1EEESC_EEEEENS5_IJNSA_ILi64EEENSA_ILi96EEENSA_ILi128EEEEEENS_6half_tENS5_IJlSC_lEEESJ_SK_NS4_8TiledMMAINS4_8MMA_AtomIJNS4_20SM100_MMA_F16BF16_SSISJ_SJ_fLi64ELi96ELNS4_4UMMA5MajorE0ELSP_0ELNSO_7ScaleInE0ELSQ_0EEEEEENS4_6LayoutINS5_IJSC_SC_SC_EEENS5_IJNSA_ILi0EEESV_SV_EEEEENS5_IJNS4_10UnderscoreESY_SY_EEEEENS4_13SM90_TMA_LOADENS4_14ComposedLayoutINS4_7SwizzleILi3ELi4ELi3EEENS4_18smem_ptr_flag_bitsILi16EEENST_INS5_IJNSA_ILi8EEESF_EEENS5_IJSF_SC_EEEEEEEvNS4_8identityENS4_23SM90_TMA_LOAD_MULTICASTES1B_vS1C_EENS_8epilogue10collective18CollectiveEpilogueINS1F_23Sm100TmaWarpSpecializedILi3ELi2ELi16ELb1ELb0EEEJSI_NS5_IJNST_ISF_SC_EENST_INSA_ILi32EEESC_EEEEESJ_SK_SJ_SK_NS1F_6fusion15FusionCallbacksIS1J_NS1O_17LinearCombinationISJ_fSJ_fLNS_15FloatRoundStyleE2EEESI_S1N_JEEENS4_5SM1004TMEM4LOAD26SM100_TMEM_LOAD_16dp256b4xES11_NS12_INS13_ILi2ELi4ELi3EEES16_NST_INS5_IJS17_S1L_EEENS5_IJS1L_SC_EEEEEEENS4_17SM75_U32x4_LDSM_NENS4_14SM90_TMA_STOREES22_NS4_17SM90_U32x4_STSM_NENS4_39AutoVectorizingCopyWithAssumedAlignmentILi128EEEEEEvvEEEEvNT_6ParamsE,"ax",@progbits
	.align	128
.text._ZN7cutlass13device_kernelINS_4gemm6kernel13GemmUniversalIN4cute5tupleIJiiiiEEENS1_10collective13CollectiveMmaINS1_35MainloopSm100TmaUmmaWarpSpecializedILi5ELi2ELi4ENS5_IJNS4_1CILi2EEENSA_ILi1EEESC_EEEEENS5_IJNSA_ILi64EEENSA_ILi96EEENSA_ILi128EEEEEENS_6half_tENS5_IJlSC_lEEESJ_SK_NS4_8TiledMMAINS4_8MMA_AtomIJNS4_20SM100_MMA_F16BF16_SSISJ_SJ_fLi64ELi96ELNS4_4UMMA5MajorE0ELSP_0ELNSO_7ScaleInE0ELSQ_0EEEEEENS4_6LayoutINS5_IJSC_SC_SC_EEENS5_IJNSA_ILi0EEESV_SV_EEEEENS5_IJNS4_10UnderscoreESY_SY_EEEEENS4_13SM90_TMA_LOADENS4_14ComposedLayoutINS4_7SwizzleILi3ELi4ELi3EEENS4_18smem_ptr_flag_bitsILi16EEENST_INS5_IJNSA_ILi8EEESF_EEENS5_IJSF_SC_EEEEEEEvNS4_8identityENS4_23SM90_TMA_LOAD_MULTICASTES1B_vS1C_EENS_8epilogue10collective18CollectiveEpilogueINS1F_23Sm100TmaWarpSpecializedILi3ELi2ELi16ELb1ELb0EEEJSI_NS5_IJNST_ISF_SC_EENST_INSA_ILi32EEESC_EEEEESJ_SK_SJ_SK_NS1F_6fusion15FusionCallbacksIS1J_NS1O_17LinearCombinationISJ_fSJ_fLNS_15FloatRoundStyleE2EEESI_S1N_JEEENS4_5SM1004TMEM4LOAD26SM100_TMEM_LOAD_16dp256b4xES11_NS12_INS13_ILi2ELi4ELi3EEES16_NST_INS5_IJS17_S1L_EEENS5_IJS1L_SC_EEEEEEENS4_17SM75_U32x4_LDSM_NENS4_14SM90_TMA_STOREES22_NS4_17SM90_U32x4_STSM_NENS4_39AutoVectorizingCopyWithAssumedAlignmentILi128EEEEEEvvEEEEvNT_6ParamsE:
        .type           _ZN7cutlass13device_kernelINS_4gemm6kernel13GemmUniversalIN4cute5tupleIJiiiiEEENS1_10collective13CollectiveMmaINS1_35MainloopSm100TmaUmmaWarpSpecializedILi5ELi2ELi4ENS5_IJNS4_1CILi2EEENSA_ILi1EEESC_EEEEENS5_IJNSA_ILi64EEENSA_ILi96EEENSA_ILi128EEEEEENS_6half_tENS5_IJlSC_lEEESJ_SK_NS4_8TiledMMAINS4_8MMA_AtomIJNS4_20SM100_MMA_F16BF16_SSISJ_SJ_fLi64ELi96ELNS4_4UMMA5MajorE0ELSP_0ELNSO_7ScaleInE0ELSQ_0EEEEEENS4_6LayoutINS5_IJSC_SC_SC_EEENS5_IJNSA_ILi0EEESV_SV_EEEEENS5_IJNS4_10UnderscoreESY_SY_EEEEENS4_13SM90_TMA_LOADENS4_14ComposedLayoutINS4_7SwizzleILi3ELi4ELi3EEENS4_18smem_ptr_flag_bitsILi16EEENST_INS5_IJNSA_ILi8EEESF_EEENS5_IJSF_SC_EEEEEEEvNS4_8identityENS4_23SM90_TMA_LOAD_MULTICASTES1B_vS1C_EENS_8epilogue10collective18CollectiveEpilogueINS1F_23Sm100TmaWarpSpecializedILi3ELi2ELi16ELb1ELb0EEEJSI_NS5_IJNST_ISF_SC_EENST_INSA_ILi32EEESC_EEEEESJ_SK_SJ_SK_NS1F_6fusion15FusionCallbacksIS1J_NS1O_17LinearCombinationISJ_fSJ_fLNS_15FloatRoundStyleE2EEESI_S1N_JEEENS4_5SM1004TMEM4LOAD26SM100_TMEM_LOAD_16dp256b4xES11_NS12_INS13_ILi2ELi4ELi3EEES16_NST_INS5_IJS17_S1L_EEENS5_IJS1L_SC_EEEEEEENS4_17SM75_U32x4_LDSM_NENS4_14SM90_TMA_STOREES22_NS4_17SM90_U32x4_STSM_NENS4_39AutoVectorizingCopyWithAssumedAlignmentILi128EEEEEEvvEEEEvNT_6ParamsE,@function
        .size           _ZN7cutlass13device_kernelINS_4gemm6kernel13GemmUniversalIN4cute5tupleIJiiiiEEENS1_10collective13CollectiveMmaINS1_35MainloopSm100TmaUmmaWarpSpecializedILi5ELi2ELi4ENS5_IJNS4_1CILi2EEENSA_ILi1EEESC_EEEEENS5_IJNSA_ILi64EEENSA_ILi96EEENSA_ILi128EEEEEENS_6half_tENS5_IJlSC_lEEESJ_SK_NS4_8TiledMMAINS4_8MMA_AtomIJNS4_20SM100_MMA_F16BF16_SSISJ_SJ_fLi64ELi96ELNS4_4UMMA5MajorE0ELSP_0ELNSO_7ScaleInE0ELSQ_0EEEEEENS4_6LayoutINS5_IJSC_SC_SC_EEENS5_IJNSA_ILi0EEESV_SV_EEEEENS5_IJNS4_10UnderscoreESY_SY_EEEEENS4_13SM90_TMA_LOADENS4_14ComposedLayoutINS4_7SwizzleILi3ELi4ELi3EEENS4_18smem_ptr_flag_bitsILi16EEENST_INS5_IJNSA_ILi8EEESF_EEENS5_IJSF_SC_EEEEEEEvNS4_8identityENS4_23SM90_TMA_LOAD_MULTICASTES1B_vS1C_EENS_8epilogue10collective18CollectiveEpilogueINS1F_23Sm100TmaWarpSpecializedILi3ELi2ELi16ELb1ELb0EEEJSI_NS5_IJNST_ISF_SC_EENST_INSA_ILi32EEESC_EEEEESJ_SK_SJ_SK_NS1F_6fusion15FusionCallbacksIS1J_NS1O_17LinearCombinationISJ_fSJ_fLNS_15FloatRoundStyleE2EEESI_S1N_JEEENS4_5SM1004TMEM4LOAD26SM100_TMEM_LOAD_16dp256b4xES11_NS12_INS13_ILi2ELi4ELi3EEES16_NST_INS5_IJS17_S1L_EEENS5_IJS1L_SC_EEEEEEENS4_17SM75_U32x4_LDSM_NENS4_14SM90_TMA_STOREES22_NS4_17SM90_U32x4_STSM_NENS4_39AutoVectorizingCopyWithAssumedAlignmentILi128EEEEEEvvEEEEvNT_6ParamsE,(.L_x_173 - _ZN7cutlass13device_kernelINS_4gemm6kernel13GemmUniversalIN4cute5tupleIJiiiiEEENS1_10collective13CollectiveMmaINS1_35MainloopSm100TmaUmmaWarpSpecializedILi5ELi2ELi4ENS5_IJNS4_1CILi2EEENSA_ILi1EEESC_EEEEENS5_IJNSA_ILi64EEENSA_ILi96EEENSA_ILi128EEEEEENS_6half_tENS5_IJlSC_lEEESJ_SK_NS4_8TiledMMAINS4_8MMA_AtomIJNS4_20SM100_MMA_F16BF16_SSISJ_SJ_fLi64ELi96ELNS4_4UMMA5MajorE0ELSP_0ELNSO_7ScaleInE0ELSQ_0EEEEEENS4_6LayoutINS5_IJSC_SC_SC_EEENS5_IJNSA_ILi0EEESV_SV_EEEEENS5_IJNS4_10UnderscoreESY_SY_EEEEENS4_13SM90_TMA_LOADENS4_14ComposedLayoutINS4_7SwizzleILi3ELi4ELi3EEENS4_18smem_ptr_flag_bitsILi16EEENST_INS5_IJNSA_ILi8EEESF_EEENS5_IJSF_SC_EEEEEEEvNS4_8identityENS4_23SM90_TMA_LOAD_MULTICASTES1B_vS1C_EENS_8epilogue10collective18CollectiveEpilogueINS1F_23Sm100TmaWarpSpecializedILi3ELi2ELi16ELb1ELb0EEEJSI_NS5_IJNST_ISF_SC_EENST_INSA_ILi32EEESC_EEEEESJ_SK_SJ_SK_NS1F_6fusion15FusionCallbacksIS1J_NS1O_17LinearCombinationISJ_fSJ_fLNS_15FloatRoundStyleE2EEESI_S1N_JEEENS4_5SM1004TMEM4LOAD26SM100_TMEM_LOAD_16dp256b4xES11_NS12_INS13_ILi2ELi4ELi3EEES16_NST_INS5_IJS17_S1L_EEENS5_IJS1L_SC_EEEEEEENS4_17SM75_U32x4_LDSM_NENS4_14SM90_TMA_STOREES22_NS4_17SM90_U32x4_STSM_NENS4_39AutoVectorizingCopyWithAssumedAlignmentILi128EEEEEEvvEEEEvNT_6ParamsE)
        .other          _ZN7cutlass13device_kernelINS_4gemm6kernel13GemmUniversalIN4cute5tupleIJiiiiEEENS1_10collective13CollectiveMmaINS1_35MainloopSm100TmaUmmaWarpSpecializedILi5ELi2ELi4ENS5_IJNS4_1CILi2EEENSA_ILi1EEESC_EEEEENS5_IJNSA_ILi64EEENSA_ILi96EEENSA_ILi128EEEEEENS_6half_tENS5_IJlSC_lEEESJ_SK_NS4_8TiledMMAINS4_8MMA_AtomIJNS4_20SM100_MMA_F16BF16_SSISJ_SJ_fLi64ELi96ELNS4_4UMMA5MajorE0ELSP_0ELNSO_7ScaleInE0ELSQ_0EEEEEENS4_6LayoutINS5_IJSC_SC_SC_EEENS5_IJNSA_ILi0EEESV_SV_EEEEENS5_IJNS4_10UnderscoreESY_SY_EEEEENS4_13SM90_TMA_LOADENS4_14ComposedLayoutINS4_7SwizzleILi3ELi4ELi3EEENS4_18smem_ptr_flag_bitsILi16EEENST_INS5_IJNSA_ILi8EEESF_EEENS5_IJSF_SC_EEEEEEEvNS4_8identityENS4_23SM90_TMA_LOAD_MULTICASTES1B_vS1C_EENS_8epilogue10collective18CollectiveEpilogueINS1F_23Sm100TmaWarpSpecializedILi3ELi2ELi16ELb1ELb0EEEJSI_NS5_IJNST_ISF_SC_EENST_INSA_ILi32EEESC_EEEEESJ_SK_SJ_SK_NS1F_6fusion15FusionCallbacksIS1J_NS1O_17LinearCombinationISJ_fSJ_fLNS_15FloatRoundStyleE2EEESI_S1N_JEEENS4_5SM1004TMEM4LOAD26SM100_TMEM_LOAD_16dp256b4xES11_NS12_INS13_ILi2ELi4ELi3EEES16_NST_INS5_IJS17_S1L_EEENS5_IJS1L_SC_EEEEEEENS4_17SM75_U32x4_LDSM_NENS4_14SM90_TMA_STOREES22_NS4_17SM90_U32x4_STSM_NENS4_39AutoVectorizingCopyWithAssumedAlignmentILi128EEEEEEvvEEEEvNT_6ParamsE,@"STO_CUDA_ENTRY STV_DEFAULT"
_ZN7cutlass13device_kernelINS_4gemm6kernel13GemmUniversalIN4cute5tupleIJiiiiEEENS1_10collective13CollectiveMmaINS1_35MainloopSm100TmaUmmaWarpSpecializedILi5ELi2ELi4ENS5_IJNS4_1CILi2EEENSA_ILi1EEESC_EEEEENS5_IJNSA_ILi64EEENSA_ILi96EEENSA_ILi128EEEEEENS_6half_tENS5_IJlSC_lEEESJ_SK_NS4_8TiledMMAINS4_8MMA_AtomIJNS4_20SM100_MMA_F16BF16_SSISJ_SJ_fLi64ELi96ELNS4_4UMMA5MajorE0ELSP_0ELNSO_7ScaleInE0ELSQ_0EEEEEENS4_6LayoutINS5_IJSC_SC_SC_EEENS5_IJNSA_ILi0EEESV_SV_EEEEENS5_IJNS4_10UnderscoreESY_SY_EEEEENS4_13SM90_TMA_LOADENS4_14ComposedLayoutINS4_7SwizzleILi3ELi4ELi3EEENS4_18smem_ptr_flag_bitsILi16EEENST_INS5_IJNSA_ILi8EEESF_EEENS5_IJSF_SC_EEEEEEEvNS4_8identityENS4_23SM90_TMA_LOAD_MULTICASTES1B_vS1C_EENS_8epilogue10collective18CollectiveEpilogueINS1F_23Sm100TmaWarpSpecializedILi3ELi2ELi16ELb1ELb0EEEJSI_NS5_IJNST_ISF_SC_EENST_INSA_ILi32EEESC_EEEEESJ_SK_SJ_SK_NS1F_6fusion15FusionCallbacksIS1J_NS1O_17LinearCombinationISJ_fSJ_fLNS_15FloatRoundStyleE2EEESI_S1N_JEEENS4_5SM1004TMEM4LOAD26SM100_TMEM_LOAD_16dp256b4xES11_NS12_INS13_ILi2ELi4ELi3EEES16_NST_INS5_IJS17_S1L_EEENS5_IJS1L_SC_EEEEEEENS4_17SM75_U32x4_LDSM_NENS4_14SM90_TMA_STOREES22_NS4_17SM90_U32x4_STSM_NENS4_39AutoVectorizingCopyWithAssumedAlignmentILi128EEEEEEvvEEEEvNT_6ParamsE:
[----:B------:R-:W1:Y:S01]  /*0000*/  LDC R1, c[0x0][0x37c] ;  /* 0x0000df00ff017b82 */ /* 0x000e620000000800 */
[----:B------:R-:W2:Y:S01]  /*0010*/  S2R R57, SR_TID.X ;  /* 0x0000000000397919 */ /* 0x000ea20000002100 */
[----:B------:R-:W3:Y:S01]  /*0020*/  LDCU.64 UR8, c[0x0][0x890] ;  /* 0x00011200ff0877ac */ /* 0x000ee20008000a00 */
[----:B------:R-:W-:Y:S02]  /*0030*/  PRMT R45, RZ, 0x7610, R45 ;  /* 0x00007610ff2d7816 */ /* 0x000fe4000000002d */
[----:B------:R-:W-:Y:S01]  /*0040*/  ELECT P3, URZ, PT ;  /* 0x0000000000ff782f */ /* 0x000fe20003860000 */
[----:B---3--:R-:W-:-:S04]  /*0050*/  UISETP.NE.U32.AND UP0, UPT, UR8, URZ, UPT ;  /* 0x000000ff0800728c */ /* 0x008fc8000bf05070 */
[----:B------:R-:W-:Y:S01]  /*0060*/  UISETP.NE.AND.EX UP0, UPT, UR9, URZ, UPT, UP0 ;  /* 0x000000ff0900728c */ /* 0x000fe2000bf05300 */
[----:B--2---:R-:W-:-:S05]  /*0070*/  SHF.R.U32.HI R46, RZ, 0x5, R57 ;  /* 0x00000005ff2e7819 */ /* 0x004fca0000011639 */
[----:B------:R-:W2:Y:S02]  /*0080*/  SHFL.IDX PT, R0, R46, RZ, 0x1f ;  /* 0x00001fff2e007589 */ /* 0x000ea400000e0000 */
[----:B--2---:R-:W-:Y:S01]  /*0090*/  R2UR UR18, R0 ;  /* 0x00000000001272ca */ /* 0x004fe200000e0000 */
[----:B-1----:R-:W-:-:S14]  /*00a0*/  BRA.U UP0, `(.L_x_0) ;  /* 0x0000000100307547 */ /* 0x002fdc000b800000 */
[----:B------:R-:W1:Y:S02]  /*00b0*/  LDCU.64 UR4, c[0x0][0x888] ;  /* 0x00011100ff0477ac */ /* 0x000e640008000a00 */
[----:B-1----:R-:W-:-:S04]  /*00c0*/  UISETP.NE.U32.AND UP0, UPT, UR4, URZ, UPT ;  /* 0x000000ff0400728c */ /* 0x002fc8000bf05070 */
[----:B------:R-:W-:-:S09]  /*00d0*/  UISETP.NE.AND.EX UP0, UPT, UR5, URZ, UPT, UP0 ;  /* 0x000000ff0500728c */ /* 0x000fd2000bf05300 */
[----:B------:R-:W-:Y:S05]  /*00e0*/  BRA.U !UP0, `(.L_x_1) ;  /* 0x0000000108147547 */ /* 0x000fea000b800000 */
[----:B------:R-:W1:Y:S01]  /*00f0*/  LDC.64 R2, c[0x0][0x888] ;  /* 0x00022200ff027b82 */ /* 0x000e620000000a00 */
[----:B------:R-:W1:Y:S02]  /*0100*/  LDCU.64 UR4, c[0x0][0x358] ;  /* 0x00006b00ff0477ac */ /* 0x000e640008000a00 */
[----:B-1----:R1:W5:Y:S01]  /*0110*/  LDG.E R25, desc[UR4][R2.64] ;  /* 0x0000000402197981 */ /* 0x002362000c1e1900 */
[----:B------:R-:W-:Y:S01]  /*0120*/  HFMA2 R45, -RZ, RZ, 0, 5.9604644775390625e-08 ;  /* 0x00000001ff2d7431 */ /* 0x000fe200000001ff */
[----:B------:R-:W-:Y:S05]  /*0130*/  BRA `(.L_x_0) ;  /* 0x00000000000c7947 */ /* 0x000fea0003800000 */
.L_x_1:
[----:B------:R-:W1:Y:S01]  /*0140*/  LDCU UR4, c[0x0][0x880] ;  /* 0x00011000ff0477ac */ /* 0x000e620008000800 */
[----:B------:R-:W-:Y:S01]  /*0150*/  HFMA2 R45, -RZ, RZ, 0, 5.9604644775390625e-08 ;  /* 0x00000001ff2d7431 */ /* 0x000fe200000001ff */
[----:B-1----:R-:W-:-:S07]  /*0160*/  MOV R25, UR4 ;  /* 0x0000000400197c02 */ /* 0x002fce0008000f00 */
.L_x_0:
[----:B------:R-:W2:Y:S02]  /*0170*/  LDCU.64 UR4, c[0x0][0x8b0] ;  /* 0x00011600ff0477ac */ /* 0x000ea40008000a00 */
[----:B--2---:R-:W-:-:S04]  /*0180*/  UISETP.NE.U32.AND UP0, UPT, UR4, URZ, UPT ;  /* 0x000000ff0400728c */ /* 0x004fc8000bf05070 */
[----:B------:R-:W-:-:S09]  /*0190*/  UISETP.NE.AND.EX UP0, UPT, UR5, URZ, UPT, UP0 ;  /* 0x000000ff0500728c */ /* 0x000fd2000bf05300 */
[----:B------:R-:W-:Y:S05]  /*01a0*/  BRA.U UP0, `(.L_x_2) ;  /* 0x0000000100287547 */ /* 0x000fea000b800000 */
[----:B------:R-:W2:Y:S02]  /*01b0*/  LDCU.64 UR4, c[0x0][0x8a8] ;  /* 0x00011500ff0477ac */ /* 0x000ea40008000a00 */
[----:B--2---:R-:W-:-:S04]  /*01c0*/  UISETP.NE.U32.AND UP0, UPT, UR4, URZ, UPT ;  /* 0x000000ff0400728c */ /* 0x004fc8000bf05070 */
[----:B------:R-:W-:-:S09]  /*01d0*/  UISETP.NE.AND.EX UP0, UPT, UR5, URZ, UPT, UP0 ;  /* 0x000000ff0500728c */ /* 0x000fd2000bf05300 */
[----:B------:R-:W-:Y:S05]  /*01e0*/  BRA.U !UP0, `(.L_x_3) ;  /* 0x0000000108107547 */ /* 0x000fea000b800000 */
[----:B-1----:R-:W1:Y:S01]  /*01f0*/  LDC.64 R2, c[0x0][0x8a8] ;  /* 0x00022a00ff027b82 */ /* 0x002e620000000a00 */
[----:B------:R-:W1:Y:S02]  /*0200*/  LDCU.64 UR4, c[0x0][0x358] ;  /* 0x00006b00ff0477ac */ /* 0x000e640008000a00 */
[----:B-1----:R2:W5:Y:S01]  /*0210*/  LDG.E R23, desc[UR4][R2.64] ;  /* 0x0000000402177981 */ /* 0x002562000c1e1900 */
[----:B------:R-:W-:Y:S05]  /*0220*/  BRA `(.L_x_2) ;  /* 0x0000000000087947 */ /* 0x000fea0003800000 */
.L_x_3:
[----:B------:R-:W2:Y:S02]  /*0230*/  LDCU UR4, c[0x0][0x8a0] ;  /* 0x00011400ff0477ac */ /* 0x000ea40008000800 */
[----:B--2---:R-:W-:Y:S02]  /*0240*/  MOV R23, UR4 ;  /* 0x0000000400177c02 */ /* 0x004fe40008000f00 */
.L_x_2:
[----:B------:R-:W-:Y:S01]  /*0250*/  IMAD.U32 R0, RZ, RZ, UR18 ;  /* 0x00000012ff007e24 */ /* 0x000fe2000f8e00ff */
[----:B------:R-:W-:Y:S04]  /*0260*/  BSSY.RECONVERGENT B0, `(.L_x_4) ;  /* 0x000000c000007945 */ /* 0x000fe80003800200 */
[C---:B------:R-:W-:Y:S02]  /*0270*/  ISETP.NE.OR P1, PT, R0.reuse, 0x1, !P3 ;  /* 0x000000010000780c */ /* 0x040fe40005f25670 */
[----:B------:R-:W-:-:S11]  /*0280*/  ISETP.NE.OR P0, PT, R0, 0x3, !P3 ;  /* 0x000000030000780c */ /* 0x000fd60005f05670 */
[----:B------:R-:W-:Y:S05]  /*0290*/  @P1 BRA `(.L_x_5) ;  /* 0x0000000000201947 */ /* 0x000fea0003800000 */
[----:B------:R-:W3:Y:S02]  /*02a0*/  LDCU.64 UR4, c[0x0][0x348] ;  /* 0x00006900ff0477ac */ /* 0x000ee40008000a00 */
[----:B---3--:R-:W-:Y:S02]  /*02b0*/  UIADD3 UR6, UP1, UPT, UR4, 0x80, URZ ;  /* 0x0000008004067890 */ /* 0x008fe4000ff3e0ff */
[----:B------:R-:W-:Y:S02]  /*02c0*/  UIADD3 UR4, UP0, UPT, UR4, 0x180, URZ ;  /* 0x0000018004047890 */ /* 0x000fe4000ff1e0ff */
[----:B------:R-:W-:Y:S02]  /*02d0*/  UIADD3.X UR7, UPT, UPT, URZ, UR5, URZ, UP1, !UPT ;  /* 0x00000005ff077290 */ /* 0x000fe40008ffe4ff */
[----:B------:R-:W-:-:S07]  /*02e0*/  UIADD3.X UR5, UPT, UPT, URZ, UR5, URZ, UP0, !UPT ;  /* 0x00000005ff057290 */ /* 0x000fce00087fe4ff */
[----:B------:R3:W-:Y:S02]  /*02f0*/  UTMACCTL.PF [UR6] ;  /* 0x00000000060079b9 */ /* 0x0007e40008040000 */
[----:B------:R3:W-:Y:S02]  /*0300*/  UTMACCTL.PF [UR4] ;  /* 0x00000000040079b9 */ /* 0x0007e40008040000 */
[----:B---3--:R-:W-:Y:S01]  /*0310*/  NOP ;  /* 0x0000000000007918 */ /* 0x008fe20000000000 */
.L_x_5:
[----:B------:R-:W-:Y:S05]  /*0320*/  BSYNC.RECONVERGENT B0 ;  /* 0x0000000000007941 */ /* 0x000fea0003800200 */
.L_x_4:
[----:B------:R-:W-:Y:S04]  /*0330*/  BSSY.RECONVERGENT B0, `(.L_x_6) ;  /* 0x000000a000007945 */ /* 0x000fe80003800200 */
        /* <DEDUP_REMOVED lines=9> */
.L_x_7:
[----:B------:R-:W-:Y:S05]  /*03d0*/  BSYNC.RECONVERGENT B0 ;  /* 0x0000000000007941 */ /* 0x000fea0003800200 */
.L_x_6:
[----:B------:R-:W3:Y:S01]  /*03e0*/  LDCU.64 UR4, c[0x0][0x888] ;  /* 0x00011100ff0477ac */ /* 0x000ee20008000a00 */
[----:B------:R-:W-:Y:S02]  /*03f0*/  UISETP.EQ.U32.AND UP2, UPT, UR8, URZ, UPT ;  /* 0x000000ff0800728c */ /* 0x000fe4000bf42070 */
[----:B------:R-:W-:Y:S02]  /*0400*/  UPLOP3.LUT UP3, UPT, UPT, UPT, UPT, 0x80, 0x8 ;  /* 0x000000000008789c */ /* 0x000fe40003f6f070 */
[----:B---3--:R-:W-:-:S04]  /*0410*/  UISETP.NE.U32.AND UP0, UPT, UR4, URZ, UPT ;  /* 0x000000ff0400728c */ /* 0x008fc8000bf05070 */
[----:B------:R-:W-:-:S04]  /*0420*/  UISETP.NE.AND.EX UP1, UPT, UR5, URZ, UPT, UP0 ;  /* 0x000000ff0500728c */ /* 0x000fc8000bf25300 */
[----:B------:R-:W-:-:S04]  /*0430*/  UISETP.EQ.OR.EX UP4, UPT, UR9, URZ, !UP1, UP2 ;  /* 0x000000ff0900728c */ /* 0x000fc8000cf82720 */
[----:B------:R-:W-:-:S06]  /*0440*/  UP2UR UR4, UPR, URZ, 0x10 ;  /* 0x00000010ff047883 */ /* 0x000fcc0008000000 */
[----:B------:R-:W-:Y:S01]  /*0450*/  MOV R49, UR4 ;  /* 0x0000000400317c02 */ /* 0x000fe20008000f00 */
[----:B------:R-:W-:Y:S06]  /*0460*/  BRA.U !UP4, `(.L_x_8) ;  /* 0x000000010c207547 */ /* 0x000fec000b800000 */
[----:B------:R-:W-:Y:S01]  /*0470*/  UISETP.NE.U32.AND UP2, UPT, UR8, URZ, UPT ;  /* 0x000000ff0800728c */ /* 0x000fe2000bf45070 */
[----:B-----5:R-:W-:Y:S01]  /*0480*/  FSETP.NEU.AND P0, PT, R25, RZ, PT ;  /* 0x000000ff1900720b */ /* 0x020fe20003f0d000 */
[----:B------:R-:W-:Y:S02]  /*0490*/  USEL UR4, URZ, 0xffffffff, UP1 ;  /* 0xffffffffff047887 */ /* 0x000fe40008800000 */
[----:B------:R-:W-:-:S10]  /*04a0*/  UISETP.NE.AND.EX UP2, UPT, UR9, URZ, UPT, UP2 ;  /* 0x000000ff0900728c */ /* 0x000fd4000bf45320 */
[----:B------:R-:W-:Y:S01]  /*04b0*/  VOTEU.ANY UP0, P0 ;  /* 0x0000000000ff7886 */ /* 0x000fe20000000100 */
[----:B------:R-:W-:-:S04]  /*04c0*/  @!UP2 USEL UR4, URZ, 0xffffffff, UP0 ;  /* 0xffffffffff04a887 */ /* 0x000fc80008000000 */
[----:B------:R-:W-:-:S04]  /*04d0*/  ULOP3.LUT UR4, UR4, 0x1, URZ, 0xc0, !UPT ;  /* 0x0000000104047892 */ /* 0x000fc8000f8ec0ff */
[----:B------:R-:W-:-:S11]  /*04e0*/  UISETP.NE.U32.AND UP3, UPT, UR4, 0x1, UPT ;  /* 0x000000010400788c */ /* 0x000fd6000bf65070 */
.L_x_8:
[----:B-12---:R-:W1:Y:S01]  /*04f0*/  SHFL.IDX PT, R2, R46, RZ, 0x1f ;  /* 0x00001fff2e027589 */ /* 0x006e6200000e0000 */
[----:B------:R-:W-:Y:S01]  /*0500*/  UISETP.NE.AND UP6, UPT, UR18, 0x2, UPT ;  /* 0x000000021200788c */ /* 0x000fe2000bfc5270 */
[----:B-1----:R-:W-:-:S13]  /*0510*/  ISETP.NE.AND P0, PT, R2, RZ, PT ;  /* 0x000000ff0200720c */ /* 0x002fda0003f05270 */
[----:B------:R-:W-:Y:S05]  /*0520*/  @P0 BRA `(.L_x_9) ;  /* 0x0000000000600947 */ /* 0x000fea0003800000 */
[----:B------:R-:W1:Y:S01]  /*0530*/  S2UR UR4, SR_CgaCtaId ;  /* 0x00000000000479c3 */ /* 0x000e620000008800 */
[----:B------:R-:W-:Y:S01]  /*0540*/  UMOV UR5, 0x400 ;  /* 0x0000040000057882 */ /* 0x000fe20000000000 */
[----:B------:R-:W-:Y:S01]  /*0550*/  UMOV UR8, 0x1 ;  /* 0x0000000100087882 */ /* 0x000fe20000000000 */
[----:B------:R-:W-:Y:S01]  /*0560*/  UMOV UR6, 0x2 ;  /* 0x0000000200067882 */ /* 0x000fe20000000000 */
[----:B------:R-:W-:-:S04]  /*0570*/  UIADD3 UR8, UPT, UPT, -UR8, 0x100000, URZ ;  /* 0x0010000008087890 */ /* 0x000fc8000fffe1ff */
[----:B------:R-:W-:Y:S02]  /*0580*/  USHF.L.U32 UR9, UR8, 0xb, URZ ;  /* 0x0000000b08097899 */ /* 0x000fe400080006ff */
[----:B------:R-:W-:Y:S02]  /*0590*/  USHF.L.U32 UR8, UR8, 0x1, URZ ;  /* 0x0000000108087899 */ /* 0x000fe400080006ff */
[----:B------:R-:W-:-:S04]  /*05a0*/  UIADD3 UR6, UPT, UPT, -UR6, 0x100000, URZ ;  /* 0x0010000006067890 */ /* 0x000fc8000fffe1ff */
[----:B------:R-:W-:Y:S02]  /*05b0*/  USHF.L.U32 UR7, UR6, 0xb, URZ ;  /* 0x0000000b06077899 */ /* 0x000fe400080006ff */
[----:B------:R-:W-:Y:S01]  /*05c0*/  USHF.L.U32 UR6, UR6, 0x1, URZ ;  /* 0x0000000106067899 */ /* 0x000fe200080006ff */
[----:B------:R-:W-:Y:S01]  /*05d0*/  ELECT P0, URZ, PT ;  /* 0x0000000000ff782f */ /* 0x000fe20003800000 */
[----:B-1----:R-:W-:Y:S01]  /*05e0*/  ULEA UR4, UR4, UR5, 0x18 ;  /* 0x0000000504047291 */ /* 0x002fe2000f8ec0ff */
[----:B------:R-:W1:Y:S11]  /*05f0*/  FENCE.VIEW.ASYNC.S ;  /* 0x00000000000073c6 */ /* 0x000e760000000000 */
[----:B-1----:R1:W2:Y:S01]  /*0600*/  SYNCS.EXCH.64 URZ, [UR4], UR8 ;  /* 0x0000000804ff75b2 */ /* 0x0022a20008000100 */
[----:B------:R1:W3:Y:S01]  /*0610*/  SYNCS.EXCH.64 URZ, [UR4+0x28], UR6 ;  /* 0x0000280604ff75b2 */ /* 0x0002e20008000100 */
[----:B------:R1:W4:Y:S01]  /*0620*/  SYNCS.EXCH.64 URZ, [UR4+0x8], UR8 ;  /* 0x0000080804ff75b2 */ /* 0x0003220008000100 */
[----:B------:R1:W1:Y:S01]  /*0630*/  SYNCS.EXCH.64 URZ, [UR4+0x30], UR6 ;  /* 0x0000300604ff75b2 */ /* 0x0002620008000100 */
[----:B------:R1:W1:Y:S01]  /*0640*/  SYNCS.EXCH.64 URZ, [UR4+0x10], UR8 ;  /* 0x0000100804ff75b2 */ /* 0x0002620008000100 */
[----:B------:R1:W1:Y:S01]  /*0650*/  SYNCS.EXCH.64 URZ, [UR4+0x38], UR6 ;  /* 0x0000380604ff75b2 */ /* 0x0002620008000100 */
[----:B------:R1:W1:Y:S01]  /*0660*/  SYNCS.EXCH.64 URZ, [UR4+0x18], UR8 ;  /* 0x0000180804ff75b2 */ /* 0x0002620008000100 */
[----:B------:R1:W1:Y:S01]  /*0670*/  SYNCS.EXCH.64 URZ, [UR4+0x40], UR6 ;  /* 0x0000400604ff75b2 */ /* 0x0002620008000100 */
[----:B------:R1:W1:Y:S01]  /*0680*/  SYNCS.EXCH.64 URZ, [UR4+0x20], UR8 ;  /* 0x0000200804ff75b2 */ /* 0x0002620008000100 */
[----:B------:R1:W1:Y:S01]  /*0690*/  SYNCS.EXCH.64 URZ, [UR4+0x48], UR6 ;  /* 0x0000480604ff75b2 */ /* 0x0002620008000100 */
[----:B------:R-:W-:Y:S01]  /*06a0*/  NOP ;  /* 0x0000000000007918 */ /* 0x000fe20000000000 */
.L_x_9:
[----:B------:R-:W2:Y:S01]  /*06b0*/  SHFL.IDX PT, R2, R46, RZ, 0x1f ;  /* 0x00001fff2e027589 */ /* 0x000ea200000e0000 */
[----:B------:R-:W-:Y:S01]  /*06c0*/  NOP ;  /* 0x0000000000007918 */ /* 0x000fe20000000000 */
[----:B--2---:R-:W-:-:S13]  /*06d0*/  ISETP.NE.AND P0, PT, R2, 0x1, PT ;  /* 0x000000010200780c */ /* 0x004fda0003f05270 */
[----:B------:R-:W-:Y:S05]  /*06e0*/  @P0 BRA `(.L_x_10) ;  /* 0x0000000000500947 */ /* 0x000fea0003800000 */
[----:B-1----:R-:W1:Y:S01]  /*06f0*/  S2UR UR4, SR_CgaCtaId ;  /* 0x00000000000479c3 */ /* 0x002e620000008800 */
        /* <DEDUP_REMOVED lines=12> */
[----:B-1----:R2:W1:Y:S01]  /*07c0*/  SYNCS.EXCH.64 URZ, [UR4+0x50], UR8 ;  /* 0x0000500804ff75b2 */ /* 0x0024620008000100 */
[----:B------:R2:W1:Y:S01]  /*07d0*/  SYNCS.EXCH.64 URZ, [UR4+0x68], UR6 ;  /* 0x0000680604ff75b2 */ /* 0x0004620008000100 */
[----:B------:R2:W1:Y:S01]  /*07e0*/  SYNCS.EXCH.64 URZ, [UR4+0x58], UR8 ;  /* 0x0000580804ff75b2 */ /* 0x0004620008000100 */
[----:B------:R2:W1:Y:S01]  /*07f0*/  SYNCS.EXCH.64 URZ, [UR4+0x70], UR6 ;  /* 0x0000700604ff75b2 */ /* 0x0004620008000100 */
[----:B------:R2:W1:Y:S01]  /*0800*/  SYNCS.EXCH.64 URZ, [UR4+0x60], UR8 ;  /* 0x0000600804ff75b2 */ /* 0x0004620008000100 */
[----:B------:R2:W1:Y:S02]  /*0810*/  SYNCS.EXCH.64 URZ, [UR4+0x78], UR6 ;  /* 0x0000780604ff75b2 */ /* 0x0004640008000100 */
[----:B--2---:R-:W-:Y:S01]  /*0820*/  NOP ;  /* 0x0000000000007918 */ /* 0x004fe20000000000 */
.L_x_10:
[----:B------:R-:W2:Y:S01]  /*0830*/  SHFL.IDX PT, R2, R46, RZ, 0x1f ;  /* 0x00001fff2e027589 */ /* 0x000ea200000e0000 */
[----:B------:R-:W-:Y:S01]  /*0840*/  NOP ;  /* 0x0000000000007918 */ /* 0x000fe20000000000 */
[----:B--2---:R-:W-:-:S13]  /*0850*/  ISETP.NE.AND P0, PT, R2, 0x3, PT ;  /* 0x000000030200780c */ /* 0x004fda0003f05270 */
[----:B------:R-:W-:Y:S05]  /*0860*/  @P0 BRA `(.L_x_11) ;  /* 0x0000000000300947 */ /* 0x000fea0003800000 */
[----:B-1----:R-:W1:Y:S01]  /*0870*/  S2UR UR4, SR_CgaCtaId ;  /* 0x00000000000479c3 */ /* 0x002e620000008800 */
[----:B------:R-:W-:Y:S01]  /*0880*/  UMOV UR6, 0x400 ;  /* 0x0000040000067882 */ /* 0x000fe20000000000 */
[----:B------:R-:W-:Y:S01]  /*0890*/  UMOV UR5, 0x20 ;  /* 0x0000002000057882 */ /* 0x000fe20000000000 */
[----:B------:R-:W-:Y:S01]  /*08a0*/  ELECT P0, URZ, PT ;  /* 0x0000000000ff782f */ /* 0x000fe20003800000 */
[----:B-1----:R-:W-:Y:S02]  /*08b0*/  ULEA UR6, UR4, UR6, 0x18 ;  /* 0x0000000604067291 */ /* 0x002fe4000f8ec0ff */
[----:B------:R-:W-:-:S04]  /*08c0*/  UIADD3 UR4, UPT, UPT, -UR5, 0x100000, URZ ;  /* 0x0010000005047890 */ /* 0x000fc8000fffe1ff */
[----:B------:R-:W-:Y:S02]  /*08d0*/  USHF.L.U32 UR5, UR4, 0xb, URZ ;  /* 0x0000000b04057899 */ /* 0x000fe400080006ff */
[----:B------:R-:W-:Y:S01]  /*08e0*/  USHF.L.U32 UR4, UR4, 0x1, URZ ;  /* 0x0000000104047899 */ /* 0x000fe200080006ff */
[----:B------:R-:W1:Y:S11]  /*08f0*/  FENCE.VIEW.ASYNC.S ;  /* 0x00000000000073c6 */ /* 0x000e760000000000 */
[----:B-1----:R2:W1:Y:S01]  /*0900*/  SYNCS.EXCH.64 URZ, [UR6+0x80], UR4 ;  /* 0x0000800406ff75b2 */ /* 0x0024620008000100 */
[----:B------:R2:W1:Y:S02]  /*0910*/  SYNCS.EXCH.64 URZ, [UR6+0x88], UR4 ;  /* 0x0000880406ff75b2 */ /* 0x0004640008000100 */
[----:B--2---:R-:W-:Y:S01]  /*0920*/  NOP ;  /* 0x0000000000007918 */ /* 0x004fe20000000000 */
.L_x_11:
[----:B------:R-:W2:Y:S01]  /*0930*/  SHFL.IDX PT, R2, R46, RZ, 0x1f ;  /* 0x00001fff2e027589 */ /* 0x000ea200000e0000 */
[----:B------:R-:W-:Y:S01]  /*0940*/  NOP ;  /* 0x0000000000007918 */ /* 0x000fe20000000000 */
[----:B--2---:R-:W-:-:S13]  /*0950*/  ISETP.NE.AND P0, PT, R2, 0x4, PT ;  /* 0x000000040200780c */ /* 0x004fda0003f05270 */
[----:B------:R-:W-:Y:S05]  /*0960*/  @P0 BRA `(.L_x_12) ;  /* 0x00000000004c0947 */ /* 0x000fea0003800000 */
[----:B-1----:R-:W1:Y:S01]  /*0970*/  S2UR UR6, SR_CgaCtaId ;  /* 0x00000000000679c3 */ /* 0x002e620000008800 */
[----:B------:R-:W-:Y:S01]  /*0980*/  UMOV UR4, 0x1e0 ;  /* 0x000001e000047882 */ /* 0x000fe20000000000 */
[----:B------:R-:W-:Y:S01]  /*0990*/  UMOV UR5, 0x400 ;  /* 0x0000040000057882 */ /* 0x000fe20000000000 */
[----:B------:R-:W-:Y:S01]  /*09a0*/  USEL UR4, UR4, 0x1a0, UP3 ;  /* 0x000001a004047887 */ /* 0x000fe20009800000 */
[----:B------:R-:W-:Y:S01]  /*09b0*/  UMOV UR8, 0x1 ;  /* 0x0000000100087882 */ /* 0x000fe20000000000 */
[----:B------:R-:W-:Y:S01]  /*09c0*/  ELECT P0, URZ, PT ;  /* 0x0000000000ff782f */ /* 0x000fe20003800000 */
[----:B------:R-:W-:-:S04]  /*09d0*/  UIADD3 UR8, UPT, UPT, -UR8, 0x100000, URZ ;  /* 0x0010000008087890 */ /* 0x000fc8000fffe1ff */
[----:B------:R-:W-:Y:S02]  /*09e0*/  USHF.L.U32 UR9, UR8, 0xb, URZ ;  /* 0x0000000b08097899 */ /* 0x000fe400080006ff */
[----:B------:R-:W-:Y:S02]  /*09f0*/  USHF.L.U32 UR8, UR8, 0x1, URZ ;  /* 0x0000000108087899 */ /* 0x000fe400080006ff */
[----:B-1----:R-:W-:Y:S02]  /*0a00*/  ULEA UR6, UR6, UR5, 0x18 ;  /* 0x0000000506067291 */ /* 0x002fe4000f8ec0ff */
[----:B------:R-:W-:-:S04]  /*0a10*/  UIADD3 UR4, UPT, UPT, -UR4, 0x100000, URZ ;  /* 0x0010000004047890 */ /* 0x000fc8000fffe1ff */
[----:B------:R-:W-:Y:S02]  /*0a20*/  USHF.L.U32 UR5, UR4, 0xb, URZ ;  /* 0x0000000b04057899 */ /* 0x000fe400080006ff */
[----:B------:R-:W-:Y:S01]  /*0a30*/  USHF.L.U32 UR4, UR4, 0x1, URZ ;  /* 0x0000000104047899 */ /* 0x000fe200080006ff */
[----:B------:R-:W1:Y:S03]  /*0a40*/  FENCE.VIEW.ASYNC.S ;  /* 0x00000000000073c6 */ /* 0x000e660000000000 */
[----:B-1----:R2:W1:Y:S08]  /*0a50*/  SYNCS.EXCH.64 URZ, [UR6+0x90], UR8 ;  /* 0x0000900806ff75b2 */ /* 0x0024700008000100 */
[----:B------:R2:W1:Y:S01]  /*0a60*/  SYNCS.EXCH.64 URZ, [UR6+0xa0], UR4 ;  /* 0x0000a00406ff75b2 */ /* 0x0004620008000100 */
[----:B------:R2:W1:Y:S01]  /*0a70*/  SYNCS.EXCH.64 URZ, [UR6+0x98], UR8 ;  /* 0x0000980806ff75b2 */ /* 0x0004620008000100 */
[----:B------:R2:W1:Y:S02]  /*0a80*/  SYNCS.EXCH.64 URZ, [UR6+0xa8], UR4 ;  /* 0x0000a80406ff75b2 */ /* 0x0004640008000100 */
[----:B--2---:R-:W-:Y:S01]  /*0a90*/  NOP ;  /* 0x0000000000007918 */ /* 0x004fe20000000000 */
.L_x_12:
        /* <DEDUP_REMOVED lines=22> */
[----:B------:R2:W1:Y:S01]  /*0c00*/  SYNCS.EXCH.64 URZ, [UR4+0xe0], UR6 ;  /* 0x0000e00604ff75b2 */ /* 0x0004620008000100 */
[----:B------:R2:W1:Y:S01]  /*0c10*/  SYNCS.EXCH.64 URZ, [UR4+0xc8], UR8 ;  /* 0x0000c80804ff75b2 */ /* 0x0004620008000100 */
[----:B------:R2:W1:Y:S02]  /*0c20*/  SYNCS.EXCH.64 URZ, [UR4+0xe8], UR6 ;  /* 0x0000e80604ff75b2 */ /* 0x0004640008000100 */
[----:B--2---:R-:W-:Y:S01]  /*0c30*/  NOP ;  /* 0x0000000000007918 */ /* 0x004fe20000000000 */
.L_x_13:
[----:B------:R-:W2:Y:S01]  /*0c40*/  SHFL.IDX PT, R2, R46, RZ, 0x1f ;  /* 0x00001fff2e027589 */ /* 0x000ea200000e0000 */
[----:B------:R-:W1:Y:S01]  /*0c50*/  S2UR UR47, SR_CgaCtaId ;  /* 0x00000000002f79c3 */ /* 0x000e620000008800 */
[----:B------:R-:W-:Y:S01]  /*0c60*/  NOP ;  /* 0x0000000000007918 */ /* 0x000fe20000000000 */
[----:B--2---:R-:W-:-:S13]  /*0c70*/  ISETP.NE.AND P0, PT, R2, 0x3, PT ;  /* 0x000000030200780c */ /* 0x004fda0003f05270 */
[----:B-1----:R-:W-:Y:S05]  /*0c80*/  @P0 BRA `(.L_x_14) ;  /* 0x0000000000340947 */ /* 0x002fea0003800000 */
[----:B------:R-:W-:Y:S01]  /*0c90*/  UMOV UR4, 0x400 ;  /* 0x0000040000047882 */ /* 0x000fe20000000000 */
[----:B------:R-:W-:Y:S01]  /*0ca0*/  UMOV UR6, 0x20 ;  /* 0x0000002000067882 */ /* 0x000fe20000000000 */
[----:B------:R-:W-:Y:S02]  /*0cb0*/  ULEA UR4, UR47, UR4, 0x18 ;  /* 0x000000042f047291 */ /* 0x000fe4000f8ec0ff */
[----:B------:R-:W-:-:S04]  /*0cc0*/  UIADD3 UR6, UPT, UPT, -UR6, 0x100000, URZ ;  /* 0x0010000006067890 */ /* 0x000fc8000fffe1ff */
[----:B------:R-:W-:Y:S02]  /*0cd0*/  USHF.L.U32 UR7, UR6, 0xb, URZ ;  /* 0x0000000b06077899 */ /* 0x000fe400080006ff */
[----:B------:R-:W-:Y:S01]  /*0ce0*/  USHF.L.U32 UR6, UR6, 0x1, URZ ;  /* 0x0000000106067899 */ /* 0x000fe200080006ff */
[----:B------:R-:W-:Y:S01]  /*0cf0*/  ELECT P0, URZ, PT ;  /* 0x0000000000ff782f */ /* 0x000fe20003800000 */
[----:B------:R-:W1:Y:S10]  /*0d00*/  FENCE.VIEW.ASYNC.S ;  /* 0x00000000000073c6 */ /* 0x000e740000000000 */
[----:B-1----:R1:W2:Y:S01]  /*0d10*/  SYNCS.EXCH.64 URZ, [UR4+0xf0], UR6 ;  /* 0x0000f00604ff75b2 */ /* 0x0022a20008000100 */
[----:B------:R1:W1:Y:S01]  /*0d20*/  SYNCS.EXCH.64 URZ, [UR4+0x100], UR6 ;  /* 0x0001000604ff75b2 */ /* 0x0002620008000100 */
[----:B------:R1:W1:Y:S01]  /*0d30*/  SYNCS.EXCH.64 URZ, [UR4+0xf8], UR6 ;  /* 0x0000f80604ff75b2 */ /* 0x0002620008000100 */
[----:B------:R1:W1:Y:S01]  /*0d40*/  SYNCS.EXCH.64 URZ, [UR4+0x108], UR6 ;  /* 0x0001080604ff75b2 */ /* 0x0002620008000100 */
[----:B------:R-:W-:Y:S01]  /*0d50*/  NOP ;  /* 0x0000000000007918 */ /* 0x000fe20000000000 */
.L_x_14:
[----:B-1----:R-:W1:Y:S01]  /*0d60*/  LDCU UR4, c[0x0][0x36c] ;  /* 0x00006d80ff0477ac */ /* 0x002e620008000800 */
[----:B------:R-:W-:Y:S01]  /*0d70*/  ISETP.NE.OR P3, PT, R0, 0x2, !P3 ;  /* 0x000000020000780c */ /* 0x000fe20005f65670 */
[----:B------:R-:W-:Y:S01]  /*0d80*/  NOP ;  /* 0x0000000000007918 */ /* 0x000fe20000000000 */
[----:B------:R-:W-:Y:S01]  /*0d90*/  LOP3.LUT R0, R57, 0x1f, RZ, 0xc0, !PT ;  /* 0x0000001f39007812 */ /* 0x000fe200078ec0ff */
[----:B------:R-:W-:Y:S02]  /*0da0*/  UISETP.NE.AND UP4, UPT, UR18, URZ, UPT ;  /* 0x000000ff1200728c */ /* 0x000fe4000bf85270 */
[----:B-1----:R-:W-:-:S09]  /*0db0*/  UISETP.EQ.U32.AND UP5, UPT, UR4, 0x1, UPT ;  /* 0x000000010400788c */ /* 0x002fd2000bfa2070 */
[----:B------:R-:W-:Y:S05]  /*0dc0*/  BRA.U !UP5, `(.L_x_15) ;  /* 0x000000010d087547 */ /* 0x000fea000b800000 */
[----:B--234-:R-:W-:Y:S01]  /*0dd0*/  UCGABAR_ARV ;  /* 0x00000000000079c7 */ /* 0x01cfe20008000000 */
[----:B------:R-:W-:Y:S05]  /*0de0*/  BRA `(.L_x_16) ;  /* 0x0000000000047947 */ /* 0x000fea0003800000 */
.L_x_15:
[----:B--234-:R-:W-:Y:S01]  /*0df0*/  NOP ;  /* 0x0000000000007918 */ /* 0x01cfe20000000000 */
.L_x_16:
[----:B------:R-:W1:Y:S01]  /*0e00*/  S2UR UR20, SR_CTAID.X ;  /* 0x00000000001479c3 */ /* 0x000e620000002500 */
[----:B------:R-:W-:-:S05]  /*0e10*/  CS2R.32 R48, SR_CgaSize ;  /* 0x0000000000307805 */ /* 0x000fca0000008a00 */
[----:B------:R-:W-:-:S05]  /*0e20*/  IMAD R48, R48, -0xa0, RZ ;  /* 0xffffff6030307824 */ /* 0x000fca00078e02ff */
[----:B------:R-:W-:-:S14]  /*0e30*/  R2UR UR5, R48 ;  /* 0x00000000300572ca */ /* 0x000fdc00000e0000 */
[----:B------:R-:W2:Y:S01]  /*0e40*/  LDCU UR5, c[0x0][UR5+0x2b0] ;  /* 0x00005600050577ac */ /* 0x000ea20008000800 */
[----:B------:R-:W-:-:S05]  /*0e50*/  CS2R.32 R48, SR_CgaSize ;  /* 0x0000000000307805 */ /* 0x000fca0000008a00 */
[----:B------:R-:W-:-:S05]  /*0e60*/  IMAD R48, R48, -0xa0, RZ ;  /* 0xffffff6030307824 */ /* 0x000fca00078e02ff */
[----:B------:R-:W-:-:S14]  /*0e70*/  R2UR UR4, R48 ;  /* 0x00000000300472ca */ /* 0x000fdc00000e0000 */
[----:B------:R-:W3:Y:S01]  /*0e80*/  LDCU UR4, c[0x0][UR4+0x2b4] ;  /* 0x00005680040477ac */ /* 0x000ee20008000800 */
[----:B------:R-:W4:Y:S01]  /*0e90*/  S2UR UR24, SR_CTAID.Y ;  /* 0x00000000001879c3 */ /* 0x000f220000002600 */
[----:B------:R-:W-:-:S05]  /*0ea0*/  CS2R.32 R48, SR_CgaSize ;  /* 0x0000000000307805 */ /* 0x000fca0000008a00 */
[----:B------:R-:W-:-:S05]  /*0eb0*/  IMAD R48, R48, -0xa0, RZ ;  /* 0xffffff6030307824 */ /* 0x000fca00078e02ff */
[----:B------:R-:W-:-:S14]  /*0ec0*/  R2UR UR7, R48 ;  /* 0x00000000300772ca */ /* 0x000fdc00000e0000 */
[----:B------:R-:W3:Y:S01]  /*0ed0*/  LDCU UR7, c[0x0][UR7+0x2a0] ;  /* 0x00005400070777ac */ /* 0x000ee20008000800 */
[----:B------:R-:W-:-:S05]  /*0ee0*/  CS2R.32 R48, SR_CgaSize ;  /* 0x0000000000307805 */ /* 0x000fca0000008a00 */
[----:B------:R-:W-:-:S05]  /*0ef0*/  IMAD R48, R48, -0xa0, RZ ;  /* 0xffffff6030307824 */ /* 0x000fca00078e02ff */
[----:B------:R-:W-:-:S14]  /*0f00*/  R2UR UR8, R48 ;  /* 0x00000000300872ca */ /* 0x000fdc00000e0000 */
[----:B------:R-:W3:Y:S01]  /*0f10*/  LDCU UR8, c[0x0][UR8+0x2a4] ;  /* 0x00005480080877ac */ /* 0x000ee20008000800 */
[----:B------:R-:W3:Y:S01]  /*0f20*/  LDCU UR19, c[0x0][0xb24] ;  /* 0x00016480ff1377ac */ /* 0x000ee20008000800 */
[----:B------:R-:W3:Y:S01]  /*0f30*/  LDCU UR42, c[0x0][0xb24] ;  /* 0x00016480ff2a77ac */ /* 0x000ee20008000800 */
[----:B-1----:R-:W-:Y:S01]  /*0f40*/  I2FP.F32.U32 R3, UR20 ;  /* 0x0000001400037c45 */ /* 0x002fe20008201000 */
[----:B------:R-:W1:Y:S04]  /*0f50*/  LDCU UR25, c[0x0][0xb30] ;  /* 0x00016600ff1977ac */ /* 0x000e680008000800 */
[----:B--2---:R-:W-:Y:S01]  /*0f60*/  FMUL R3, R3, UR5 ;  /* 0x0000000503037c20 */ /* 0x004fe20008400000 */
[----:B----4-:R-:W-:-:S05]  /*0f70*/  I2FP.F32.U32 R2, UR24 ;  /* 0x0000001800027c45 */ /* 0x010fca0008201000 */
[----:B------:R-:W2:Y:S01]  /*0f80*/  F2I.U32.TRUNC.NTZ R3, R3 ;  /* 0x0000000300037305 */ /* 0x000ea2000020f000 */
[----:B---3--:R-:W-:Y:S01]  /*0f90*/  FMUL R2, R2, UR4 ;  /* 0x0000000402027c20 */ /* 0x008fe20008400000 */
[----:B------:R-:W-:-:S04]  /*0fa0*/  ULOP3.LUT UR4, UR47, 0x1, URZ, 0xc0, !UPT ;  /* 0x000000012f047892 */ /* 0x000fc8000f8ec0ff */
[----:B------:R-:W-:Y:S02]  /*0fb0*/  UISETP.NE.U32.AND UP0, UPT, UR4, 0x1, UPT ;  /* 0x000000010400788c */ /* 0x000fe4000bf05070 */
[----:B------:R-:W3:Y:S02]  /*0fc0*/  F2I.U32.TRUNC.NTZ R2, R2 ;  /* 0x0000000200027305 */ /* 0x000ee4000020f000 */
[----:B------:R-:W-:Y:S01]  /*0fd0*/  USEL UR23, URZ, 0xc00, UP0 ;  /* 0x00000c00ff177887 */ /* 0x000fe20008000000 */
[----:B--2---:R-:W-:Y:S02]  /*0fe0*/  R2UR UR5, R3 ;  /* 0x00000000030572ca */ /* 0x004fe400000e0000 */
[----:B---3--:R-:W-:Y:S02]  /*0ff0*/  R2UR UR6, R2 ;  /* 0x00000000020672ca */ /* 0x008fe400000e0000 */
[----:B------:R-:W-:-:S09]  /*1000*/  PRMT R2, RZ, 0x7610, R2 ;  /* 0x00007610ff027816 */ /* 0x000fd20000000002 */
[----:B------:R-:W-:-:S04]  /*1010*/  UIADD3 UR5, UPT, UPT, -UR5, URZ, URZ ;  /* 0x000000ff05057290 */ /* 0x000fc8000fffe1ff */
[----:B------:R-:W-:Y:S02]  /*1020*/  UIMAD UR5, UR7, UR5, UR20 ;  /* 0x00000005070572a4 */ /* 0x000fe4000f8e0214 */
[----:B------:R-:W-:-:S04]  /*1030*/  UIADD3 UR4, UPT, UPT, -UR6, URZ, URZ ;  /* 0x000000ff06047290 */ /* 0x000fc8000fffe1ff */
[----:B------:R-:W-:Y:S01]  /*1040*/  IMAD.U32 R48, RZ, RZ, UR5 ;  /* 0x00000005ff307e24 */ /* 0x000fe2000f8e00ff */
[----:B------:R-:W-:-:S06]  /*1050*/  UIMAD UR4, UR8, UR4, UR24 ;  /* 0x00000004080472a4 */ /* 0x000fcc000f8e0218 */
[----:B------:R-:W-:Y:S01]  /*1060*/  IMAD.U32 R47, RZ, RZ, UR4 ;  /* 0x00000004ff2f7e24 */ /* 0x000fe2000f8e00ff */
[----:B-1----:R-:W-:Y:S06]  /*1070*/  BRA.U UP4, `(.L_x_17) ;  /* 0x00000001042c7547 */ /* 0x002fec000b800000 */
[----:B------:R-:W-:Y:S02]  /*1080*/  R2UR UR4, R47 ;  /* 0x000000002f0472ca */ /* 0x000fe400000e0000 */
[----:B------:R-:W-:-:S11]  /*1090*/  R2UR UR6, R48 ;  /* 0x00000000300672ca */ /* 0x000fd600000e0000 */
[----:B------:R-:W-:-:S04]  /*10a0*/  UISETP.NE.AND UP0, UPT, UR4, URZ, UPT ;  /* 0x000000ff0400728c */ /* 0x000fc8000bf05270 */
[----:B------:R-:W-:-:S04]  /*10b0*/  UISETP.EQ.OR UP0, UPT, UR6, URZ, !UP0 ;  /* 0x000000ff0600728c */ /* 0x000fc8000c702670 */
[----:B------:R-:W-:Y:S02]  /*10c0*/  USEL UR5, URZ, 0x1, !UP0 ;  /* 0x00000001ff057887 */ /* 0x000fe4000c000000 */
[----:B------:R-:W-:-:S04]  /*10d0*/  UISETP.NE.AND UP0, UPT, UR4, URZ, UPT ;  /* 0x000000ff0400728c */ /* 0x000fc8000bf05270 */
[----:B------:R-:W-:Y:S02]  /*10e0*/  USEL UR4, URZ, 0x2, UP0 ;  /* 0x00000002ff047887 */ /* 0x000fe40008000000 */
[----:B------:R-:W-:-:S04]  /*10f0*/  UISETP.NE.AND UP0, UPT, UR6, 0x1, UPT ;  /* 0x000000010600788c */ /* 0x000fc8000bf05270 */
[----:B------:R-:W-:-:S04]  /*1100*/  USEL UR4, UR4, 0x2, UP0 ;  /* 0x0000000204047887 */ /* 0x000fc80008000000 */
[----:B------:R-:W-:-:S06]  /*1110*/  UIADD3 UR4, UPT, UPT, UR5, UR4, URZ ;  /* 0x0000000405047290 */ /* 0x000fcc000fffe0ff */
[----:B------:R-:W-:-:S07]  /*1120*/  IMAD.U32 R2, RZ, RZ, UR4 ;  /* 0x00000004ff027e24 */ /* 0x000fce000f8e00ff */
.L_x_17:
[----:B------:R-:W1:Y:S01]  /*1130*/  S2UR UR36, SR_CTAID.Z ;  /* 0x00000000002479c3 */ /* 0x000e620000002700 */
[----:B------:R-:W-:-:S09]  /*1140*/  UISETP.GE.AND UP0, UPT, UR19, 0x1, UPT ;  /* 0x000000011300788c */ /* 0x000fd2000bf06270 */
[----:B------:R-:W-:Y:S05]  /*1150*/  BRA.U !UP0, `(.L_x_18) ;  /* 0x0000000108d07547 */ /* 0x000fea000b800000 */
[----:B------:R-:W2:Y:S01]  /*1160*/  LDCU UR21, c[0x0][0xb0c] ;  /* 0x00016180ff1577ac */ /* 0x000ea20008000800 */
[----:B------:R-:W3:Y:S01]  /*1170*/  LDCU.128 UR12, c[0x0][0xb10] ;  /* 0x00016200ff0c77ac */ /* 0x000ee20008000c00 */
[----:B------:R-:W4:Y:S01]  /*1180*/  LDCU UR6, c[0x0][0x370] ;  /* 0x00006e00ff0677ac */ /* 0x000f220008000800 */
[----:B------:R-:W1:Y:S01]  /*1190*/  LDCU UR7, c[0x0][0x374] ;  /* 0x00006e80ff0777ac */ /* 0x000e620008000800 */
[----:B------:R-:W1:Y:S01]  /*11a0*/  LDCU UR22, c[0x0][0xb20] ;  /* 0x00016400ff1677ac */ /* 0x000e620008000800 */
[----:B--2---:R-:W-:Y:S02]  /*11b0*/  UISETP.NE.AND UP0, UPT, UR21, 0x1, UPT ;  /* 0x000000011500788c */ /* 0x004fe4000bf05270 */
[----:B---3--:R-:W-:Y:S01]  /*11c0*/  UIMAD.WIDE.U32 UR4, UR20, UR12, URZ ;  /* 0x0000000c140472a5 */ /* 0x008fe2000f8e00ff */
[----:B------:R-:W2:Y:S01]  /*11d0*/  LDCU.64 UR8, c[0x0][0xb28] ;  /* 0x00016500ff0877ac */ /* 0x000ea20008000a00 */
[----:B----4-:R-:W-:Y:S02]  /*11e0*/  UIMAD.WIDE.U32 UR10, UR6, UR12, URZ ;  /* 0x0000000c060a72a5 */ /* 0x010fe4000f8e00ff */
[----:B------:R-:W-:-:S02]  /*11f0*/  USHF.R.U32.HI UR5, URZ, UR13, UR5 ;  /* 0x0000000dff057299 */ /* 0x000fc40008011605 */
[----:B------:R-:W-:Y:S02]  /*1200*/  UISETP.NE.AND UP2, UPT, UR19, 0x1, UPT ;  /* 0x000000011300788c */ /* 0x000fe4000bf45270 */
[----:B------:R-:W-:Y:S01]  /*1210*/  USEL UR5, UR20, UR5, !UP0 ;  /* 0x0000000514057287 */ /* 0x000fe2000c000000 */
[----:B------:R-:W-:Y:S01]  /*1220*/  UMOV UR10, UR11 ;  /* 0x0000000b000a7c82 */ /* 0x000fe20008000000 */
[----:B------:R-:W-:Y:S02]  /*1230*/  UIMAD.WIDE.U32 UR16, UR24, UR15, URZ ;  /* 0x0000000f181072a5 */ /* 0x000fe4000f8e00ff */
[----:B------:R-:W-:Y:S02]  /*1240*/  @UP0 USHF.R.U32.HI UR6, URZ, UR13, UR10 ;  /* 0x0000000dff060299 */ /* 0x000fe4000801160a */
[----:B------:R-:W-:Y:S02]  /*1250*/  UISETP.NE.AND UP0, UPT, UR14, 0x1, UPT ;  /* 0x000000010e00788c */ /* 0x000fe4000bf05270 */
[----:B-1----:R-:W-:-:S02]  /*1260*/  UIMAD.WIDE.U32 UR10, UR7, UR15, URZ ;  /* 0x0000000f070a72a5 */ /* 0x002fc4000f8e00ff */
[----:B--2---:R-:W-:Y:S01]  /*1270*/  UIMAD.WIDE.U32 UR12, UR6, UR8, URZ ;  /* 0x00000008060c72a5 */ /* 0x004fe2000f8e00ff */
[----:B------:R-:W-:Y:S02]  /*1280*/  UMOV UR4, UR17 ;  /* 0x0000001100047c82 */ /* 0x000fe40008000000 */
[----:B------:R-:W-:Y:S02]  /*1290*/  USHF.R.U32.HI UR4, URZ, UR22, UR4 ;  /* 0x00000016ff047299 */ /* 0x000fe40008011604 */
[----:B------:R-:W-:Y:S02]  /*12a0*/  UMOV UR10, UR11 ;  /* 0x0000000b000a7c82 */ /* 0x000fe40008000000 */
[----:B------:R-:W-:Y:S01]  /*12b0*/  UMOV UR12, UR13 ;  /* 0x0000000d000c7c82 */ /* 0x000fe20008000000 */
[----:B------:R-:W-:Y:S02]  /*12c0*/  @UP0 USHF.R.U32.HI UR7, URZ, UR22, UR10 ;  /* 0x00000016ff070299 */ /* 0x000fe4000801160a */
[----:B------:R-:W-:-:S02]  /*12d0*/  USEL UR4, UR24, UR4, !UP0 ;  /* 0x0000000418047287 */ /* 0x000fc4000c000000 */
[----:B------:R-:W-:Y:S02]  /*12e0*/  UIMAD.WIDE.U32 UR10, UR7, UR8, URZ ;  /* 0x00000008070a72a5 */ /* 0x000fe4000f8e00ff */
[----:B------:R-:W-:Y:S02]  /*12f0*/  @UP2 USHF.R.U32.HI UR6, URZ, UR9, UR12 ;  /* 0x00000009ff062299 */ /* 0x000fe4000801160c */
[----:B------:R-:W-:-:S03]  /*1300*/  UIMAD.WIDE.U32 UR12, UR4, UR8, URZ ;  /* 0x00000008040c72a5 */ /* 0x000fc6000f8e00ff */
[----:B------:R-:W-:Y:S02]  /*1310*/  UMOV UR10, UR11 ;  /* 0x0000000b000a7c82 */ /* 0x000fe40008000000 */
[----:B------:R-:W-:Y:S02]  /*1320*/  @UP2 USHF.R.U32.HI UR7, URZ, UR9, UR10 ;  /* 0x00000009ff072299 */ /* 0x000fe4000801160a */
[----:B------:R-:W-:Y:S02]  /*1330*/  UIMAD UR10, UR6, UR19, URZ ;  /* 0x00000013060a72a4 */ /* 0x000fe4000f8e02ff */
[----:B------:R-:W-:-:S04]  /*1340*/  UIMAD UR7, UR7, UR19, URZ ;  /* 0x00000013070772a4 */ /* 0x000fc8000f8e02ff */
[----:B------:R-:W-:-:S03]  /*1350*/  UISETP.GE.AND UP0, UPT, UR4, UR7, UPT ;  /* 0x000000070400728c */ /* 0x000fc6000bf06270 */
[----:B------:R-:W-:Y:S01]  /*1360*/  UMOV UR7, UR13 ;  /* 0x0000000d00077c82 */ /* 0x000fe20008000000 */
[----:B------:R-:W-:Y:S02]  /*1370*/  UISETP.GE.OR UP0, UPT, UR5, UR10, UP0 ;  /* 0x0000000a0500728c */ /* 0x000fe40008706670 */
[----:B------:R-:W-:Y:S02]  /*1380*/  UIMAD.WIDE.U32 UR10, UR5, UR8, URZ ;  /* 0x00000008050a72a5 */ /* 0x000fe4000f8e00ff */
[----:B------:R-:W-:Y:S02]  /*1390*/  USHF.R.U32.HI UR7, URZ, UR9, UR7 ;  /* 0x00000009ff077299 */ /* 0x000fe40008011607 */
[----:B------:R-:W-:Y:S02]  /*13a0*/  UIADD3 UR10, UPT, UPT, -UR4, URZ, URZ ;  /* 0x000000ff040a7290 */ /* 0x000fe4000fffe1ff */
[----:B------:R-:W-:Y:S02]  /*13b0*/  USEL UR7, UR4, UR7, !UP2 ;  /* 0x0000000704077287 */ /* 0x000fe4000d000000 */
[----:B------:R-:W-:Y:S01]  /*13c0*/  UIMAD UR10, UR14, UR10, UR24 ;  /* 0x0000000a0e0a72a4 */ /* 0x000fe2000f8e0218 */
[----:B------:R-:W-:Y:S01]  /*13d0*/  @!UP0 UMOV UR8, UR11 ;  /* 0x0000000b00088c82 */ /* 0x000fe20008000000 */
[----:B------:R-:W-:-:S02]  /*13e0*/  UIADD3 UR11, UPT, UPT, -UR5, URZ, URZ ;  /* 0x000000ff050b7290 */ /* 0x000fc4000fffe1ff */
[----:B------:R-:W-:Y:S02]  /*13f0*/  @!UP0 USHF.R.U32.HI UR8, URZ, UR9, UR8 ;  /* 0x00000009ff088299 */ /* 0x000fe40008011608 */
[----:B------:R-:W-:Y:S02]  /*1400*/  UIADD3 UR9, UPT, UPT, -UR7, URZ, URZ ;  /* 0x000000ff07097290 */ /* 0x000fe4000fffe1ff */
[----:B------:R-:W-:Y:S02]  /*1410*/  @!UP0 USEL UR8, UR5, UR8, !UP2 ;  /* 0x0000000805088287 */ /* 0x000fe4000d000000 */
[----:B------:R-:W-:Y:S02]  /*1420*/  UIMAD UR9, UR19, UR9, UR4 ;  /* 0x00000009130972a4 */ /* 0x000fe4000f8e0204 */
[----:B------:R-:W-:Y:S02]  /*1430*/  @!UP0 UIADD3 UR7, UPT, UPT, UR7, -UR8, URZ ;  /* 0x8000000807078290 */ /* 0x000fe4000fffe0ff */
[----:B------:R-:W-:-:S02]  /*1440*/  @!UP0 UIMAD UR6, UR9, UR6, UR8 ;  /* 0x00000006090682a4 */ /* 0x000fc4000f8e0208 */
[----:B------:R-:W-:Y:S02]  /*1450*/  @!UP0 UIMAD UR4, UR7, UR19, UR5 ;  /* 0x00000013070482a4 */ /* 0x000fe4000f8e0205 */
[----:B------:R-:W-:Y:S02]  /*1460*/  UIMAD UR20, UR21, UR11, UR20 ;  /* 0x0000000b151472a4 */ /* 0x000fe4000f8e0214 */
[----:B------:R-:W-:Y:S01]  /*1470*/  UIMAD UR24, UR4, UR14, UR10 ;  /* 0x0000000e041872a4 */ /* 0x000fe2000f8e020a */
[----:B------:R-:W-:Y:S02]  /*1480*/  @!UP0 UMOV UR5, UR6 ;  /* 0x0000000600058c82 */ /* 0x000fe40008000000 */
[----:B------:R-:W-:-:S12]  /*1490*/  UIMAD UR20, UR5, UR21, UR20 ;  /* 0x00000015051472a4 */ /* 0x000fd8000f8e0214 */
.L_x_18:
[----:B------:R-:W-:-:S09]  /*14a0*/  UISETP.NE.AND UP0, UPT, UR25, 0x1, UPT ;  /* 0x000000011900788c */ /* 0x000fd2000bf05270 */
[----:B------:R-:W-:Y:S05]  /*14b0*/  BRA.U UP0, `(.L_x_19) ;  /* 0x0000000100407547 */ /* 0x000fea000b800000 */
[----:B------:R-:W2:Y:S01]  /*14c0*/  LDCU.128 UR8, c[0x0][0xb10] ;  /* 0x00016200ff0877ac */ /* 0x000ea20008000c00 */
[----:B------:R-:W3:Y:S01]  /*14d0*/  LDCU UR12, c[0x0][0xb0c] ;  /* 0x00016180ff0c77ac */ /* 0x000ee20008000800 */
[----:B------:R-:W4:Y:S01]  /*14e0*/  LDCU UR13, c[0x0][0xb20] ;  /* 0x00016400ff0d77ac */ /* 0x000f220008000800 */
[----:B--2---:R-:W-:Y:S02]  /*14f0*/  UIMAD.WIDE.U32 UR4, UR20, UR8, URZ ;  /* 0x00000008140472a5 */ /* 0x004fe4000f8e00ff */
[----:B------:R-:W-:Y:S02]  /*1500*/  UIMAD.WIDE.U32 UR6, UR24, UR11, URZ ;  /* 0x0000000b180672a5 */ /* 0x000fe4000f8e00ff */
[----:B---3--:R-:W-:Y:S02]  /*1510*/  UISETP.NE.AND UP0, UPT, UR12, 0x1, UPT ;  /* 0x000000010c00788c */ /* 0x008fe4000bf05270 */
[----:B------:R-:W-:-:S03]  /*1520*/  USHF.R.U32.HI UR5, URZ, UR9, UR5 ;  /* 0x00000009ff057299 */ /* 0x000fc60008011605 */
[----:B------:R-:W-:Y:S01]  /*1530*/  UMOV UR4, UR7 ;  /* 0x0000000700047c82 */ /* 0x000fe20008000000 */
[----:B------:R-:W-:Y:S02]  /*1540*/  USEL UR5, UR20, UR5, !UP0 ;  /* 0x0000000514057287 */ /* 0x000fe4000c000000 */
[----:B------:R-:W-:Y:S02]  /*1550*/  UISETP.NE.AND UP0, UPT, UR10, 0x1, UPT ;  /* 0x000000010a00788c */ /* 0x000fe4000bf05270 */
[----:B----4-:R-:W-:-:S04]  /*1560*/  USHF.R.U32.HI UR4, URZ, UR13, UR4 ;  /* 0x0000000dff047299 */ /* 0x010fc80008011604 */
[----:B------:R-:W-:-:S04]  /*1570*/  USEL UR4, UR24, UR4, !UP0 ;  /* 0x0000000418047287 */ /* 0x000fc8000c000000 */
[----:B------:R-:W-:Y:S02]  /*1580*/  UIADD3 UR6, UPT, UPT, UR5, -UR4, URZ ;  /* 0x8000000405067290 */ /* 0x000fe4000fffe0ff */
[----:B------:R-:W-:Y:S02]  /*1590*/  UIADD3 UR4, UPT, UPT, -UR5, UR4, URZ ;  /* 0x0000000405047290 */ /* 0x000fe4000fffe1ff */
[----:B------:R-:W-:Y:S02]  /*15a0*/  UIMAD UR24, UR6, UR10, UR24 ;  /* 0x0000000a061872a4 */ /* 0x000fe4000f8e0218 */
[----:B------:R-:W-:-:S12]  /*15b0*/  UIMAD UR20, UR4, UR12, UR20 ;  /* 0x0000000c041472a4 */ /* 0x000fd8000f8e0214 */
.L_x_19:
[----:B------:R-:W-:Y:S01]  /*15c0*/  UISETP.NE.AND UP0, UPT, UR18, 0x2, UPT ;  /* 0x000000021200788c */ /* 0x000fe2000bf05270 */
[----:B------:R-:W-:Y:S09]  /*15d0*/  BRA.U !UP5, `(.L_x_20) ;  /* 0x000000010d0c7547 */ /* 0x000ff2000b800000 */
[----:B------:R-:W-:Y:S01]  /*15e0*/  UCGABAR_WAIT ;  /* 0x0000000000007dc7 */ /* 0x000fe20008000000 */
[----:B------:R-:W-:Y:S01]  /*15f0*/  CCTL.IVALL ;  /* 0x00000000ff00798f */ /* 0x000fe20002000000 */
[----:B------:R-:W-:Y:S05]  /*1600*/  BRA `(.L_x_21) ;  /* 0x0000000000047947 */ /* 0x000fea0003800000 */
.L_x_20:
[----:B------:R-:W-:Y:S06]  /*1610*/  BAR.SYNC.DEFER_BLOCKING 0x0 ;  /* 0x0000000000007b1d */ /* 0x000fec0000010000 */
.L_x_21:
[----:B------:R-:W-:Y:S05]  /*1620*/  BRA.U UP0, `(.L_x_22) ;  /* 0x00000015004c7547 */ /* 0x000fea000b800000 */
[----:B------:R-:W2:Y:S01]  /*1630*/  LDCU UR6, c[0x0][0x38c] ;  /* 0x00007180ff0677ac */ /* 0x000ea20008000800 */
[----:B------:R-:W-:Y:S01]  /*1640*/  PLOP3.LUT P1, PT, PT, PT, UP3, 0x80, 0x8 ;  /* 0x000000000008781c */ /* 0x000fe20003f2f038 */
[----:B------:R-:W-:Y:S01]  /*1650*/  IMAD.MOV.U32 R12, RZ, RZ, 0x1 ;  /* 0x00000001ff0c7424 */ /* 0x000fe200078e00ff */
[----:B------:R-:W-:Y:S01]  /*1660*/  ISETP.EQ.OR P2, PT, R0, RZ, P3 ;  /* 0x000000ff0000720c */ /* 0x000fe20001f42670 */
[----:B------:R-:W-:Y:S01]  /*1670*/  UISETP.NE.AND UP1, UPT, UR18, URZ, UPT ;  /* 0x000000ff1200728c */ /* 0x000fe2000bf25270 */
[----:B------:R-:W-:Y:S01]  /*1680*/  PLOP3.LUT P1, PT, P1, PT, PT, 0x8, 0x80 ;  /* 0x000000000080781c */ /* 0x000fe20000f2e170 */
[----:B------:R-:W-:Y:S01]  /*1690*/  USEL UR29, URZ, 0x1, UP6 ;  /* 0x00000001ff1d7887 */ /* 0x000fe2000b000000 */
[----:B------:R-:W-:Y:S01]  /*16a0*/  CS2R R10, SRZ ;  /* 0x00000000000a7805 */ /* 0x000fe2000001ff00 */
[----:B------:R-:W-:Y:S01]  /*16b0*/  IMAD.MOV.U32 R9, RZ, RZ, RZ ;  /* 0x000000ffff097224 */ /* 0x000fe200078e00ff */
[----:B------:R-:W3:Y:S01]  /*16c0*/  LDCU UR44, c[0x0][0x370] ;  /* 0x00006e00ff2c77ac */ /* 0x000ee20008000800 */
[----:B------:R-:W-:Y:S01]  /*16d0*/  IMAD.MOV.U32 R8, RZ, RZ, 0x1 ;  /* 0x00000001ff087424 */ /* 0x000fe200078e00ff */
[----:B------:R-:W4:Y:S01]  /*16e0*/  LDCU.64 UR38, c[0x0][0x348] ;  /* 0x00006900ff2677ac */ /* 0x000f220008000a00 */
[----:B------:R-:W-:-:S02]  /*16f0*/  USHF.R.U32.HI UR49, URZ, 0x6, UR23 ;  /* 0x00000006ff317899 */ /* 0x000fc40008011617 */
[----:B--2---:R-:W-:Y:S02]  /*1700*/  UIADD3 UR5, UPT, UPT, UR6, 0x7f, URZ ;  /* 0x0000007f06057890 */ /* 0x004fe4000fffe0ff */
[----:B------:R-:W-:Y:S02]  /*1710*/  UIADD3 UR50, UPT, UPT, UR6, 0xfe, URZ ;  /* 0x000000fe06327890 */ /* 0x000fe4000fffe0ff */
[----:B------:R-:W-:Y:S01]  /*1720*/  USHF.R.S32.HI UR4, URZ, 0x1f, UR5 ;  /* 0x0000001fff047899 */ /* 0x000fe20008011405 */
[----:B------:R-:W2:Y:S03]  /*1730*/  LDCU UR43, c[0x0][0x374] ;  /* 0x00006e80ff2b77ac */ /* 0x000ea60008000800 */
[----:B------:R-:W-:Y:S02]  /*1740*/  ULEA.HI UR4, UR4, UR5, URZ, 0x7 ;  /* 0x0000000504047291 */ /* 0x000fe4000f8f38ff */
[----:B------:R-:W-:-:S02]  /*1750*/  USEL UR29, UR29, 0x2, UP1 ;  /* 0x000000021d1d7887 */ /* 0x000fc40008800000 */
[----:B------:R-:W-:Y:S02]  /*1760*/  USHF.R.S32.HI UR46, URZ, 0x7, UR4 ;  /* 0x00000007ff2e7899 */ /* 0x000fe40008011404 */
[----:B------:R-:W-:Y:S02]  /*1770*/  UIADD3 UR4, UPT, UPT, UR6, -0x1, URZ ;  /* 0xffffffff06047890 */ /* 0x000fe4000fffe0ff */
[----:B------:R-:W-:Y:S02]  /*1780*/  UISETP.LT.U32.AND UP0, UPT, UR46, 0x5, UPT ;  /* 0x000000052e00788c */ /* 0x000fe4000bf01070 */
[----:B------:R-:W-:Y:S02]  /*1790*/  UISETP.GE.U32.AND UP2, UPT, UR4, -0xff, UPT ;  /* 0xffffff010400788c */ /* 0x000fe4000bf46070 */
[----:B------:R-:W-:Y:S01]  /*17a0*/  USEL UR45, UR46, 0x5, UP0 ;  /* 0x000000052e2d7887 */ /* 0x000fe20008000000 */
[----:B------:R-:W-:-:S03]  /*17b0*/  UMOV UR21, URZ ;  /* 0x000000ff00157c82 */ /* 0x000fc60008000000 */
[----:B------:R-:W-:Y:S02]  /*17c0*/  UIADD3 UR22, UPT, UPT, UR45, -0x1, URZ ;  /* 0xffffffff2d167890 */ /* 0x000fe4000fffe0ff */
[----:B------:R-:W-:-:S03]  /*17d0*/  UIADD3 UR48, UPT, UPT, UR46, -UR45, URZ ;  /* 0x8000002d2e307290 */ /* 0x000fc6000fffe0ff */
[----:B------:R-:W-:-:S04]  /*17e0*/  @UP2 UIADD3 UR22, UPT, UPT, UR45, URZ, URZ ;  /* 0x000000ff2d162290 */ /* 0x000fc8000fffe0ff */
[----:B--234-:R-:W-:-:S12]  /*17f0*/  UIADD3 UR22, UPT, UPT, UR22, 0x1, URZ ;  /* 0x0000000116167890 */ /* 0x01cfd8000fffe0ff */
.L_x_42:
[----:B------:R-:W-:Y:S01]  /*1800*/  UISETP.NE.AND UP0, UPT, UR47, URZ, UPT ;  /* 0x000000ff2f00728c */ /* 0x000fe2000bf05270 */
[----:B------:R-:W2:Y:S08]  /*1810*/  S2UR UR47, SR_CgaCtaId ;  /* 0x00000000002f79c3 */ /* 0x000eb00000008800 */
[----:B------:R-:W-:Y:S05]  /*1820*/  BRA.U UP0, `(.L_x_23) ;  /* 0x0000000100347547 */ /* 0x000fea000b800000 */
[----:B------:R-:W3:Y:S01]  /*1830*/  S2R R0, SR_CgaCtaId ;  /* 0x0000000000007919 */ /* 0x000ee20000008800 */
[----:B------:R-:W-:-:S04]  /*1840*/  MOV R2, 0x400 ;  /* 0x0000040000027802 */ /* 0x000fc80000000f00 */
[----:B---3--:R-:W-:Y:S02]  /*1850*/  LEA R0, R0, R2, 0x18 ;  /* 0x0000000200007211 */ /* 0x008fe400078ec0ff */
[----:B------:R-:W-:-:S03]  /*1860*/  SHF.L.U32 R2, R8, 0x1f, RZ ;  /* 0x0000001f08027819 */ /* 0x000fc600000006ff */
[----:B------:R-:W-:-:S04]  /*1870*/  IMAD R0, R9, 0x8, R0 ;  /* 0x0000000809007824 */ /* 0x000fc800078e0200 */
[----:B------:R-:W3:Y:S02]  /*1880*/  SYNCS.PHASECHK.TRANS64.TRYWAIT P0, [R0+URZ+0x100], R2 ;  /* 0x00010002000075a7 */ /* 0x000ee400080011ff */
[----:B---3--:R-:W-:Y:S05]  /*1890*/  @!P0 BRA `(.L_x_24) ;  /* 0x0000006400c08947 */ /* 0x008fea0003800000 */
.L_x_130:
[----:B------:R-:W-:Y:S01]  /*18a0*/  VIADD R9, R9, 0x1 ;  /* 0x0000000109097836 */ /* 0x000fe20000000000 */
[----:B------:R3:W-:Y:S04]  /*18b0*/  SYNCS.ARRIVE.TRANS64.A1T0 RZ, [R0+URZ+0xf0], RZ ;  /* 0x0000f0ff00ff79a7 */ /* 0x0007e800081000ff */
[----:B------:R-:W-:-:S04]  /*18c0*/  ISETP.NE.AND P0, PT, R9, 0x2, PT ;  /* 0x000000020900780c */ /* 0x000fc80003f05270 */
[----:B------:R-:W-:Y:S02]  /*18d0*/  SEL R9, R9, RZ, P0 ;  /* 0x000000ff09097207 */ /* 0x000fe40000000000 */
[----:B---3--:R-:W-:-:S04]  /*18e0*/  SEL R0, RZ, 0x1, P0 ;  /* 0x00000001ff007807 */ /* 0x008fc80000000000 */
[----:B------:R-:W-:-:S07]  /*18f0*/  LOP3.LUT R8, R8, R0, RZ, 0x3c, !PT ;  /* 0x0000000008087212 */ /* 0x000fce00078e3cff */
.L_x_23:
[----:B------:R-:W-:Y:S01]  /*1900*/  UMOV UR13, 0x400 ;  /* 0x00000400000d7882 */ /* 0x000fe20000000000 */
[----:B------:R-:W-:Y:S01]  /*1910*/  SHF.L.U32 R0, R12, 0x1f, RZ ;  /* 0x0000001f0c007819 */ /* 0x000fe200000006ff */
[----:B--2---:R-:W-:Y:S02]  /*1920*/  ULEA UR13, UR47, UR13, 0x18 ;  /* 0x0000000d2f0d7291 */ /* 0x004fe4000f8ec0ff */
[----:B------:R-:W-:Y:S02]  /*1930*/  UISETP.GE.U32.AND UP0, UPT, UR50, 0xff, UPT ;  /* 0x000000ff3200788c */ /* 0x000fe4000bf06070 */
[----:B------:R-:W-:Y:S02]  /*1940*/  ULEA UR4, UR21, UR13, 0x3 ;  /* 0x0000000d15047291 */ /* 0x000fe4000f8e18ff */
[----:B------:R-:W-:Y:S02]  /*1950*/  USHF.L.U32 UR35, UR20, 0x6, URZ ;  /* 0x0000000614237899 */ /* 0x000fe400080006ff */
[----:B------:R-:W-:Y:S01]  /*1960*/  UIMAD UR19, UR24, 0x60, UR49 ;  /* 0x00000060181378a4 */ /* 0x000fe2000f8e0231 */
[----:B------:R-:W-:-:S04]  /*1970*/  UMOV UR14, URZ ;  /* 0x000000ff000e7c82 */ /* 0x000fc80008000000 */
[----:B------:R2:W3:Y:S01]  /*1980*/  SYNCS.PHASECHK.TRANS64.TRYWAIT P0, [UR4+0x28], R0 ;  /* 0x00002800ff0075a7 */ /* 0x0004e20008001104 */
[----:B------:R-:W-:Y:S06]  /*1990*/  BRA.U !UP0, `(.L_x_25) ;  /* 0x0000000108f07547 */ /* 0x000fec000b800000 */
[----:B------:R-:W-:Y:S01]  /*19a0*/  UMOV UR15, URZ ;  /* 0x000000ff000f7c82 */ /* 0x000fe20008000000 */
[----:B------:R-:W-:-:S05]  /*19b0*/  UMOV UR4, UR21 ;  /* 0x0000001500047c82 */ /* 0x000fca0008000000 */
.L_x_31:
[----:B------:R-:W-:Y:S01]  /*19c0*/  ULEA UR33, UR4, UR13, 0x3 ;  /* 0x0000000d04217291 */ /* 0x000fe2000f8e18ff */
[----:B---3--:R-:W-:Y:S01]  /*19d0*/  @!P3 MOV R2, 0xa000 ;  /* 0x0000a0000002b802 */ /* 0x008fe20000000f00 */
[----:B-1-3--:R-:W-:Y:S10]  /*19e0*/  @P0 BRA `(.L_x_26) ;  /* 0x00000000000c0947 */ /* 0x00aff40003800000 */
[----:B------:R-:W-:-:S04]  /*19f0*/  SHF.L.U32 R3, R12, 0x1f, RZ ;  /* 0x0000001f0c037819 */ /* 0x000fc800000006ff */
[----:B------:R-:W3:Y:S02]  /*1a00*/  SYNCS.PHASECHK.TRANS64.TRYWAIT P0, [UR33+0x28], R3 ;  /* 0x00002803ff0075a7 */ /* 0x000ee40008001121 */
[----:B---3--:R-:W-:Y:S05]  /*1a10*/  @!P0 BRA `(.L_x_27) ;  /* 0x0000006400748947 */ /* 0x008fea0003800000 */
.L_x_26:
[----:B------:R3:W-:Y:S01]  /*1a20*/  @!P3 SYNCS.ARRIVE.TRANS64 RZ, [UR33], R2 ;  /* 0x00000002ffffb9a7 */ /* 0x0007e20008000021 */
[----:B------:R-:W-:-:S04]  /*1a30*/  ULOP3.LUT UR5, UR29, 0x2, URZ, 0xfc, !UPT ;  /* 0x000000021d057892 */ /* 0x000fc8000f8efcff */
[----:B------:R-:W-:-:S09]  /*1a40*/  UISETP.NE.AND UP0, UPT, UR5, 0x2, UPT ;  /* 0x000000020500788c */ /* 0x000fd2000bf05270 */
[----:B------:R-:W-:Y:S05]  /*1a50*/  BRA.U UP0, `(.L_x_28) ;  /* 0x0000000100047547 */ /* 0x000fea000b800000 */
[----:B-1----:R-:W-:Y:S05]  /*1a60*/  BPT.TRAP 0x1 ;  /* 0x000000040000795c */ /* 0x002fea0000300000 */
.L_x_28:
[----:B------:R-:W-:Y:S04]  /*1a70*/  BSSY.RECONVERGENT B0, `(.L_x_29) ;  /* 0x0000003000007945 */ /* 0x000fe80003800200 */
[----:B------:R-:W-:Y:S05]  /*1a80*/  @P2 BRA `(.L_x_30) ;  /* 0x0000000000042947 */ /* 0x000fea0003800000 */
[----:B-1----:R-:W-:Y:S05]  /*1a90*/  BPT.TRAP 0x1 ;  /* 0x000000040000795c */ /* 0x002fea0000300000 */
.L_x_30:
[----:B-1----:R-:W-:Y:S05]  /*1aa0*/  BSYNC.RECONVERGENT B0 ;  /* 0x0000000000007941 */ /* 0x002fea0003800200 */
.L_x_29:
[----:B------:R-:W-:Y:S02]  /*1ab0*/  UIADD3 UR5, UPT, UPT, UR4, 0x1, URZ ;  /* 0x0000000104057890 */ /* 0x000fe4000fffe0ff */
[----:B------:R-:W-:Y:S02]  /*1ac0*/  ULEA UR24, UR4, UR13, 0xe ;  /* 0x0000000d04187291 */ /* 0x000fe4000f8e70ff */
[----:B------:R-:W-:Y:S02]  /*1ad0*/  UISETP.NE.AND UP0, UPT, UR5, 0x5, UPT ;  /* 0x000000050500788c */ /* 0x000fe4000bf05270 */
[----:B------:R-:W-:Y:S02]  /*1ae0*/  UIMAD UR8, UR4, 0x3000, UR23 ;  /* 0x00003000040878a4 */ /* 0x000fe4000f8e0217 */
[----:B------:R-:W-:Y:S02]  /*1af0*/  USEL UR6, URZ, 0x1, UP0 ;  /* 0x00000001ff067887 */ /* 0x000fe40008000000 */
[----:B------:R-:W-:-:S02]  /*1b00*/  USEL UR21, UR5, URZ, UP0 ;  /* 0x000000ff05157287 */ /* 0x000fc40008000000 */
[----:B------:R-:W-:Y:S02]  /*1b10*/  UIADD3 UR4, UP0, UPT, UR38, 0x180, URZ ;  /* 0x0000018026047890 */ /* 0x000fe4000ff1e0ff */
[----:B------:R-:W-:Y:S01]  /*1b20*/  ULEA UR5, UR21, UR13, 0x3 ;  /* 0x0000000d15057291 */ /* 0x000fe2000f8e18ff */
[----:B------:R-:W-:Y:S01]  /*1b30*/  LOP3.LUT R12, R12, UR6, RZ, 0x3c, !PT ;  /* 0x000000060c0c7c12 */ /* 0x000fe2000f8e3cff */
[----:B------:R-:W-:Y:S02]  /*1b40*/  USHF.L.U32 UR34, UR15, 0x7, URZ ;  /* 0x000000070f227899 */ /* 0x000fe400080006ff */
[----:B------:R-:W-:Y:S01]  /*1b50*/  UIADD3 UR15, UPT, UPT, UR15, 0x1, URZ ;  /* 0x000000010f0f7890 */ /* 0x000fe2000fffe0ff */
[----:B--2---:R-:W-:Y:S01]  /*1b60*/  SHF.L.U32 R0, R12, 0x1f, RZ ;  /* 0x0000001f0c007819 */ /* 0x004fe200000006ff */
[----:B------:R-:W-:Y:S02]  /*1b70*/  UIADD3 UR6, UP1, UPT, UR38, 0x80, URZ ;  /* 0x0000008026067890 */ /* 0x000fe4000ff3e0ff */
[----:B------:R-:W-:Y:S01]  /*1b80*/  ULEA UR8, UR8, UR13, 0x1 ;  /* 0x0000000d08087291 */ /* 0x000fe2000f8e08ff */
[----:B------:R4:W1:Y:S01]  /*1b90*/  SYNCS.PHASECHK.TRANS64.TRYWAIT P0, [UR5+0x28], R0 ;  /* 0x00002800ff0075a7 */ /* 0x0008620008001105 */
[----:B------:R-:W-:-:S02]  /*1ba0*/  UIADD3.X UR5, UPT, UPT, URZ, UR39, URZ, UP0, !UPT ;  /* 0x00000027ff057290 */ /* 0x000fc400087fe4ff */
[----:B------:R-:W-:Y:S02]  /*1bb0*/  UISETP.NE.AND UP0, UPT, UR15, UR22, UPT ;  /* 0x000000160f00728c */ /* 0x000fe4000bf05270 */
[----:B------:R-:W-:Y:S02]  /*1bc0*/  UIADD3.X UR7, UPT, UPT, URZ, UR39, URZ, UP1, !UPT ;  /* 0x00000027ff077290 */ /* 0x000fe40008ffe4ff */
[----:B------:R-:W-:Y:S02]  /*1bd0*/  UIADD3 UR32, UPT, UPT, UR24, 0x3400, URZ ;  /* 0x0000340018207890 */ /* 0x000fe4000fffe0ff */
[----:B------:R-:W-:Y:S02]  /*1be0*/  UIADD3 UR26, UPT, UPT, UR34, 0x40, URZ ;  /* 0x00000040221a7890 */ /* 0x000fe4000fffe0ff */
[----:B------:R-:W-:Y:S02]  /*1bf0*/  UIADD3 UR24, UPT, UPT, UR24, 0x5400, URZ ;  /* 0x0000540018187890 */ /* 0x000fe4000fffe0ff */
[----:B------:R-:W-:-:S02]  /*1c00*/  UIADD3 UR16, UPT, UPT, UR8, 0x17400, URZ ;  /* 0x0001740008107890 */ /* 0x000fc4000fffe0ff */
[----:B------:R-:W-:Y:S01]  /*1c10*/  UIADD3 UR8, UPT, UPT, UR8, 0x1a400, URZ ;  /* 0x0001a40008087890 */ /* 0x000fe2000fffe0ff */
[----:B------:R-:W-:Y:S01]  /*1c20*/  UMOV UR30, 0x0 ;  /* 0x00000000001e7882 */ /* 0x000fe20000000000 */
[----:B------:R-:W-:Y:S01]  /*1c30*/  UMOV UR31, 0x10000000 ;  /* 0x10000000001f7882 */ /* 0x000fe20000000000 */
[----:B------:R-:W-:Y:S01]  /*1c40*/  UMOV UR25, UR33 ;  /* 0x0000002100197c82 */ /* 0x000fe20008000000 */
[----:B------:R-:W-:Y:S01]  /*1c50*/  UMOV UR27, UR35 ;  /* 0x00000023001b7c82 */ /* 0x000fe20008000000 */
[----:B------:R-:W-:Y:S01]  /*1c60*/  UMOV UR28, UR36 ;  /* 0x00000024001c7c82 */ /* 0x000fe20008000000 */
[----:B------:R-:W-:Y:S01]  /*1c70*/  UMOV UR14, 0x30000 ;  /* 0x00030000000e7882 */ /* 0x000fe20000000000 */
[----:B------:R-:W-:Y:S01]  /*1c80*/  UMOV UR17, UR33 ;  /* 0x0000002100117c82 */ /* 0x000fe20008000000 */
[----:B------:R-:W-:Y:S01]  /*1c90*/  UMOV UR20, UR36 ;  /* 0x0000002400147c82 */ /* 0x000fe20008000000 */
[----:B------:R-:W-:Y:S01]  /*1ca0*/  UMOV UR18, UR34 ;  /* 0x0000002200127c82 */ /* 0x000fe20008000000 */
[----:B------:R-:W-:Y:S01]  /*1cb0*/  UTMALDG.3D [UR32], [UR6], desc[UR30] ;  /* 0x00001e20060075b4 */ /* 0x000fe20008011000 */
[----:B------:R-:W-:Y:S01]  /*1cc0*/  UMOV UR11, UR19 ;  /* 0x00000013000b7c82 */ /* 0x000fe20008000000 */
[----:B------:R-:W-:Y:S01]  /*1cd0*/  UMOV UR12, UR36 ;  /* 0x00000024000c7c82 */ /* 0x000fe20008000000 */
[----:B------:R-:W-:Y:S01]  /*1ce0*/  UMOV UR9, UR33 ;  /* 0x0000002100097c82 */ /* 0x000fe20008000000 */
[----:B------:R-:W-:Y:S01]  /*1cf0*/  UMOV UR10, UR26 ;  /* 0x0000001a000a7c82 */ /* 0x000fe20008000000 */
[----:B------:R-:W-:Y:S01]  /*1d00*/  UTMALDG.3D [UR24], [UR6], desc[UR30] ;  /* 0x00001e18060075b4 */ /* 0x000fe20008011000 */
[----:B------:R-:W-:Y:S01]  /*1d10*/  UTMALDG.3D.MULTICAST [UR16], [UR4], UR14, desc[UR30] ;  /* 0x00001e10040073b4 */ /* 0x000fe2000801180e */
[----:B------:R2:W-:Y:S02]  /*1d20*/  UTMALDG.3D.MULTICAST [UR8], [UR4], UR14, desc[UR30] ;  /* 0x00001e08040073b4 */ /* 0x0005e4000801180e */
[----:B--2---:R-:W-:Y:S01]  /*1d30*/  UMOV UR14, UR22 ;  /* 0x00000016000e7c82 */ /* 0x004fe20008000000 */
[----:B------:R-:W-:Y:S01]  /*1d40*/  UMOV UR4, UR21 ;  /* 0x0000001500047c82 */ /* 0x000fe20008000000 */
[----:B----4-:R-:W-:Y:S05]  /*1d50*/  BRA.U UP0, `(.L_x_31) ;  /* 0xfffffffd00187547 */ /* 0x010fea000b83ffff */
.L_x_25:
[----:B------:R-:W-:Y:S01]  /*1d60*/  ULEA UR4, UR21, UR13, 0x3 ;  /* 0x0000000d15047291 */ /* 0x000fe2000f8e18ff */
[----:B--2---:R-:W-:Y:S01]  /*1d70*/  SHF.L.U32 R0, R12, 0x1f, RZ ;  /* 0x0000001f0c007819 */ /* 0x004fe200000006ff */
[----:B------:R-:W-:Y:S01]  /*1d80*/  @!P1 SYNCS.ARRIVE.TRANS64.A1T0 RZ, [UR13+0x88], RZ ;  /* 0x000088ffffff99a7 */ /* 0x000fe2000810000d */
[----:B------:R-:W-:-:S06]  /*1d90*/  UISETP.GT.AND UP0, UPT, UR46, UR45, UPT ;  /* 0x0000002d2e00728c */ /* 0x000fcc000bf04270 */
[----:B-1-3--:R1:W2:Y:S03]  /*1da0*/  SYNCS.PHASECHK.TRANS64.TRYWAIT P0, [UR4+0x28], R0 ;  /* 0x00002800ff0075a7 */ /* 0x00a2a60008001104 */
[----:B------:R-:W-:Y:S05]  /*1db0*/  BRA.U !UP0, `(.L_x_32) ;  /* 0x0000000108ec7547 */ /* 0x000fea000b800000 */
[----:B------:R-:W-:Y:S01]  /*1dc0*/  UIADD3 UR15, UPT, UPT, UR48, UR14, URZ ;  /* 0x0000000e300f7290 */ /* 0x000fe2000fffe0ff */
[----:B------:R-:W-:-:S11]  /*1dd0*/  UMOV UR4, UR21 ;  /* 0x0000001500047c82 */ /* 0x000fd60008000000 */
.L_x_38:
[----:B------:R-:W-:Y:S01]  /*1de0*/  ULEA UR33, UR4, UR13, 0x3 ;  /* 0x0000000d04217291 */ /* 0x000fe2000f8e18ff */
[----:B--2---:R-:W-:Y:S01]  /*1df0*/  @!P3 MOV R2, 0xa000 ;  /* 0x0000a0000002b802 */ /* 0x004fe20000000f00 */
[----:B--2-4-:R-:W-:Y:S10]  /*1e00*/  @P0 BRA `(.L_x_33) ;  /* 0x00000000000c0947 */ /* 0x014ff40003800000 */
[----:B------:R-:W-:-:S04]  /*1e10*/  SHF.L.U32 R3, R12, 0x1f, RZ ;  /* 0x0000001f0c037819 */ /* 0x000fc800000006ff */
[----:B------:R-:W2:Y:S02]  /*1e20*/  SYNCS.PHASECHK.TRANS64.TRYWAIT P0, [UR33+0x28], R3 ;  /* 0x00002803ff0075a7 */ /* 0x000ea40008001121 */
[----:B--2---:R-:W-:Y:S05]  /*1e30*/  @!P0 BRA `(.L_x_34) ;  /* 0x0000006000848947 */ /* 0x004fea0003800000 */
.L_x_33:
[----:B------:R2:W-:Y:S01]  /*1e40*/  @!P3 SYNCS.ARRIVE.TRANS64 RZ, [UR33], R2 ;  /* 0x00000002ffffb9a7 */ /* 0x0005e20008000021 */
[----:B------:R-:W-:-:S04]  /*1e50*/  ULOP3.LUT UR5, UR29, 0x2, URZ, 0xfc, !UPT ;  /* 0x000000021d057892 */ /* 0x000fc8000f8efcff */
[----:B------:R-:W-:-:S09]  /*1e60*/  UISETP.NE.AND UP0, UPT, UR5, 0x2, UPT ;  /* 0x000000020500788c */ /* 0x000fd2000bf05270 */
[----:B------:R-:W-:Y:S05]  /*1e70*/  BRA.U UP0, `(.L_x_35) ;  /* 0x0000000100047547 */ /* 0x000fea000b800000 */
[----:B------:R-:W-:Y:S05]  /*1e80*/  BPT.TRAP 0x1 ;  /* 0x000000040000795c */ /* 0x000fea0000300000 */
.L_x_35:
[----:B------:R-:W-:Y:S04]  /*1e90*/  BSSY.RECONVERGENT B0, `(.L_x_36) ;  /* 0x0000003000007945 */ /* 0x000fe80003800200 */
[----:B------:R-:W-:Y:S05]  /*1ea0*/  @P2 BRA `(.L_x_37) ;  /* 0x0000000000042947 */ /* 0x000fea0003800000 */
[----:B------:R-:W-:Y:S05]  /*1eb0*/  BPT.TRAP 0x1 ;  /* 0x000000040000795c */ /* 0x000fea0000300000 */
.L_x_37:
[----:B------:R-:W-:Y:S05]  /*1ec0*/  BSYNC.RECONVERGENT B0 ;  /* 0x0000000000007941 */ /* 0x000fea0003800200 */
.L_x_36:
        /* <DEDUP_REMOVED lines=11> */
[----:B-1----:R-:W-:Y:S01]  /*1f80*/  SHF.L.U32 R0, R12, 0x1f, RZ ;  /* 0x0000001f0c007819 */ /* 0x002fe200000006ff */
[----:B------:R-:W-:Y:S02]  /*1f90*/  UIADD3 UR6, UP1, UPT, UR38, 0x80, URZ ;  /* 0x0000008026067890 */ /* 0x000fe4000ff3e0ff */
[----:B------:R-:W-:Y:S01]  /*1fa0*/  ULEA UR8, UR8, UR13, 0x1 ;  /* 0x0000000d08087291 */ /* 0x000fe2000f8e08ff */
[----:B------:R3:W4:Y:S01]  /*1fb0*/  SYNCS.PHASECHK.TRANS64.TRYWAIT P0, [UR5+0x28], R0 ;  /* 0x00002800ff0075a7 */ /* 0x0007220008001105 */
        /* <DEDUP_REMOVED lines=16> */
[----:B------:R-:W-:Y:S01]  /*20c0*/  UTMALDG.3D [UR32], [UR6], desc[UR30] ;  /* 0x00001e20060075b4 */ /* 0x000fe20008011000 */
[----:B------:R-:W-:Y:S01]  /*20d0*/  UMOV UR18, UR34 ;  /* 0x0000002200127c82 */ /* 0x000fe20008000000 */
[----:B------:R-:W-:Y:S01]  /*20e0*/  UMOV UR11, UR19 ;  /* 0x00000013000b7c82 */ /* 0x000fe20008000000 */
[----:B------:R-:W-:Y:S01]  /*20f0*/  UMOV UR12, UR36 ;  /* 0x00000024000c7c82 */ /* 0x000fe20008000000 */
[----:B------:R-:W-:Y:S01]  /*2100*/  UMOV UR9, UR33 ;  /* 0x0000002100097c82 */ /* 0x000fe20008000000 */
[----:B------:R-:W-:Y:S01]  /*2110*/  UMOV UR10, UR26 ;  /* 0x0000001a000a7c82 */ /* 0x000fe20008000000 */
[----:B------:R-:W-:Y:S01]  /*2120*/  UTMALDG.3D [UR24], [UR6], desc[UR30] ;  /* 0x00001e18060075b4 */ /* 0x000fe20008011000 */
[----:B------:R-:W-:Y:S01]  /*2130*/  UTMALDG.3D.MULTICAST [UR16], [UR4], UR37, desc[UR30] ;  /* 0x00001e10040073b4 */ /* 0x000fe20008011825 */
[----:B------:R1:W-:Y:S02]  /*2140*/  UTMALDG.3D.MULTICAST [UR8], [UR4], UR37, desc[UR30] ;  /* 0x00001e08040073b4 */ /* 0x0003e40008011825 */
[----:B-1----:R-:W-:Y:S01]  /*2150*/  UMOV UR4, UR21 ;  /* 0x0000001500047c82 */ /* 0x002fe20008000000 */
[----:B---3--:R-:W-:Y:S05]  /*2160*/  BRA.U UP0, `(.L_x_38) ;  /* 0xfffffffd001c7547 */ /* 0x008fea000b83ffff */
.L_x_32:
[C---:B------:R-:W-:Y:S01]  /*2170*/  LEA R3, R11.reuse, UR13, 0x3 ;  /* 0x0000000d0b037c11 */ /* 0x040fe2000f8e18ff */
[----:B------:R-:W-:Y:S01]  /*2180*/  NOP ;  /* 0x0000000000007918 */ /* 0x000fe20000000000 */
[----:B-1----:R-:W-:Y:S02]  /*2190*/  SHF.L.U32 R0, R10, 0x1f, RZ ;  /* 0x0000001f0a007819 */ /* 0x002fe400000006ff */
[----:B------:R-:W-:Y:S02]  /*21a0*/  LEA R4, R11, UR13, 0x4 ;  /* 0x0000000d0b047c11 */ /* 0x000fe4000f8e20ff */
[----:B--2-4-:R-:W1:Y:S02]  /*21b0*/  SYNCS.PHASECHK.TRANS64.TRYWAIT P0, [R3+URZ+0x90], R0 ;  /* 0x00009000030075a7 */ /* 0x014e6400080011ff */
[----:B-1----:R-:W-:Y:S05]  /*21c0*/  @!P0 BRA `(.L_x_39) ;  /* 0x0000005c00b88947 */ /* 0x002fea0003800000 */
.L_x_133:
[----:B------:R-:W2:Y:S01]  /*21d0*/  LDS.128 R4, [R4+0x120] ;  /* 0x0001200004047984 */ /* 0x000ea20000000c00 */
[----:B------:R-:W-:Y:S01]  /*21e0*/  UISETP.GE.AND UP0, UPT, UR42, 0x1, UPT ;  /* 0x000000012a00788c */ /* 0x000fe2000bf06270 */
[----:B------:R-:W-:Y:S01]  /*21f0*/  @!PT LDS RZ, [RZ] ;  /* 0x00000000fffff984 */ /* 0x000fe20000000800 */
[----:B------:R-:W-:Y:S01]  /*2200*/  @!PT LDS RZ, [RZ] ;  /* 0x00000000fffff984 */ /* 0x000fe20000000800 */
[----:B------:R-:W-:Y:S01]  /*2210*/  @!PT LDS RZ, [RZ] ;  /* 0x00000000fffff984 */ /* 0x000fe20000000800 */
[----:B------:R-:W-:Y:S01]  /*2220*/  @!PT LDS RZ, [RZ] ;  /* 0x00000000fffff984 */ /* 0x000fe20000000800 */
[----:B------:R3:W-:Y:S06]  /*2230*/  MEMBAR.ALL.CTA ;  /* 0x0000000000007992 */ /* 0x0007ec0000008000 */
[----:B---3--:R-:W3:Y:S01]  /*2240*/  FENCE.VIEW.ASYNC.S ;  /* 0x00000000000073c6 */ /* 0x008ee20000000000 */
[----:B--2---:R-:W-:-:S13]  /*2250*/  LOP3.LUT P0, RZ, R6, 0x1, RZ, 0xc0, !PT ;  /* 0x0000000106ff7812 */ /* 0x004fda000780c0ff */
[----:B---3--:R-:W-:Y:S01]  /*2260*/  VOTEU.ANY UP1, P0 ;  /* 0x0000000000ff7886 */ /* 0x008fe20000020100 */
[----:B------:R-:W-:-:S13]  /*2270*/  PLOP3.LUT P0, PT, PT, PT, UP1, 0x80, 0x8 ;  /* 0x000000000008781c */ /* 0x000fda0003f0f018 */
[----:B-1----:R-:W-:Y:S02]  /*2280*/  @P0 LOP3.LUT R0, R5, 0xffff, RZ, 0xc0, !PT ;  /* 0x0000ffff05000812 */ /* 0x002fe400078ec0ff */
[----:B------:R-:W-:Y:S02]  /*2290*/  @P0 MOV R2, R4 ;  /* 0x0000000400020202 */ /* 0x000fe40000000f00 */
[----:B------:R-:W-:Y:S01]  /*22a0*/  @P0 R2UR UR5, R0 ;  /* 0x00000000000502ca */ /* 0x000fe200000e0000 */
[----:B------:R-:W-:Y:S01]  /*22b0*/  VIADD R0, R3, 0xa0 ;  /* 0x000000a003007836 */ /* 0x000fe20000000000 */
[----:B------:R-:W-:Y:S02]  /*22c0*/  @P0 SHF.R.U32.HI R4, RZ, 0x10, R5 ;  /* 0x00000010ff040819 */ /* 0x000fe40000011605 */
[----:B------:R-:W-:Y:S02]  /*22d0*/  @P0 R2UR UR6, R2 ;  /* 0x00000000020602ca */ /* 0x000fe400000e0000 */
[----:B------:R-:W-:-:S02]  /*22e0*/  PRMT R0, RZ, 0x654, R0 ;  /* 0x00000654ff007816 */ /* 0x000fc40000000000 */
[----:B------:R-:W-:Y:S02]  /*22f0*/  @P0 R2UR UR4, R4 ;  /* 0x00000000040402ca */ /* 0x000fe400000e0000 */
[----:B------:R1:W-:Y:S03]  /*2300*/  SYNCS.ARRIVE.TRANS64.RED.A1T0 RZ, [R0+URZ], RZ ;  /* 0x000000ff00ff79a7 */ /* 0x0003e600081004ff */
[----:B------:R-:W-:-:S04]  /*2310*/  @UP1 UMOV UR40, UR5 ;  /* 0x0000000500281c82 */ /* 0x000fc80008000000 */
[----:B------:R-:W-:-:S04]  /*2320*/  @UP1 UMOV UR41, UR6 ;  /* 0x0000000600291c82 */ /* 0x000fc80008000000 */
[----:B------:R-:W-:Y:S01]  /*2330*/  @UP1 UMOV UR36, UR4 ;  /* 0x0000000400241c82 */ /* 0x000fe20008000000 */
[----:B------:R-:W-:Y:S05]  /*2340*/  BRA.U !UP0, `(.L_x_40) ;  /* 0x0000000108d47547 */ /* 0x000fea000b800000 */
[----:B------:R-:W2:Y:S01]  /*2350*/  LDCU.128 UR16, c[0x0][0xb10] ;  /* 0x00016200ff1077ac */ /* 0x000ea20008000c00 */
[----:B------:R-:W3:Y:S01]  /*2360*/  LDCU UR12, c[0x0][0xb20] ;  /* 0x00016400ff0c77ac */ /* 0x000ee20008000800 */
[----:B------:R-:W4:Y:S01]  /*2370*/  LDCU UR20, c[0x0][0xb0c] ;  /* 0x00016180ff1477ac */ /* 0x000f220008000800 */
[----:B------:R-:W1:Y:S01]  /*2380*/  LDCU.64 UR8, c[0x0][0xb28] ;  /* 0x00016500ff0877ac */ /* 0x000e620008000a00 */
[----:B------:R-:W-:Y:S02]  /*2390*/  UISETP.NE.AND UP3, UPT, UR42, 0x1, UPT ;  /* 0x000000012a00788c */ /* 0x000fe4000bf65270 */
[----:B--2---:R-:W-:Y:S02]  /*23a0*/  UIMAD.WIDE.U32 UR6, UR43, UR19, URZ ;  /* 0x000000132b0672a5 */ /* 0x004fe4000f8e00ff */
[----:B------:R-:W-:Y:S02]  /*23b0*/  UIMAD.WIDE.U32 UR4, UR44, UR16, URZ ;  /* 0x000000102c0472a5 */ /* 0x000fe4000f8e00ff */
[----:B------:R-:W-:-:S02]  /*23c0*/  UISETP.NE.AND UP0, UPT, UR18, 0x1, UPT ;  /* 0x000000011200788c */ /* 0x000fc4000bf05270 */
[----:B------:R-:W-:Y:S01]  /*23d0*/  UIMAD.WIDE.U32 UR24, UR40, UR19, URZ ;  /* 0x00000013281872a5 */ /* 0x000fe2000f8e00ff */
[----:B------:R-:W-:Y:S02]  /*23e0*/  UMOV UR6, UR7 ;  /* 0x0000000700067c82 */ /* 0x000fe40008000000 */
[----:B------:R-:W-:Y:S01]  /*23f0*/  UMOV UR4, UR5 ;  /* 0x0000000500047c82 */ /* 0x000fe20008000000 */
[----:B---3--:R-:W-:Y:S02]  /*2400*/  USHF.R.U32.HI UR6, URZ, UR12, UR6 ;  /* 0x0000000cff067299 */ /* 0x008fe40008011606 */
[----:B----4-:R-:W-:Y:S02]  /*2410*/  UISETP.NE.AND UP2, UPT, UR20, 0x1, UPT ;  /* 0x000000011400788c */ /* 0x010fe4000bf45270 */
[----:B------:R-:W-:Y:S02]  /*2420*/  USHF.R.U32.HI UR4, URZ, UR17, UR4 ;  /* 0x00000011ff047299 */ /* 0x000fe40008011604 */
[----:B------:R-:W-:-:S02]  /*2430*/  USEL UR5, UR43, UR6, !UP0 ;  /* 0x000000062b057287 */ /* 0x000fc4000c000000 */
[----:B------:R-:W-:Y:S02]  /*2440*/  USEL UR6, UR44, UR4, !UP2 ;  /* 0x000000042c067287 */ /* 0x000fe4000d000000 */
[----:B-1----:R-:W-:Y:S01]  /*2450*/  UIMAD.WIDE.U32 UR10, UR5, UR8, URZ ;  /* 0x00000008050a72a5 */ /* 0x002fe2000f8e00ff */
[----:B------:R-:W-:Y:S01]  /*2460*/  UMOV UR4, UR25 ;  /* 0x0000001900047c82 */ /* 0x000fe20008000000 */
[----:B------:R-:W-:Y:S02]  /*2470*/  UIMAD.WIDE.U32 UR14, UR41, UR16, URZ ;  /* 0x00000010290e72a5 */ /* 0x000fe4000f8e00ff */
[----:B------:R-:W-:-:S03]  /*2480*/  UIMAD.WIDE.U32 UR24, UR6, UR8, URZ ;  /* 0x00000008061872a5 */ /* 0x000fc6000f8e00ff */
[----:B------:R-:W-:Y:S01]  /*2490*/  UMOV UR10, UR11 ;  /* 0x0000000b000a7c82 */ /* 0x000fe20008000000 */
[----:B------:R-:W-:Y:S02]  /*24a0*/  USHF.R.U32.HI UR4, URZ, UR12, UR4 ;  /* 0x0000000cff047299 */ /* 0x000fe40008011604 */
[----:B------:R-:W-:Y:S01]  /*24b0*/  @UP3 USHF.R.U32.HI UR5, URZ, UR9, UR10 ;  /* 0x00000009ff053299 */ /* 0x000fe2000801160a */
[----:B------:R-:W-:Y:S01]  /*24c0*/  UMOV UR14, UR15 ;  /* 0x0000000f000e7c82 */ /* 0x000fe20008000000 */
[----:B------:R-:W-:Y:S01]  /*24d0*/  UMOV UR24, UR25 ;  /* 0x0000001900187c82 */ /* 0x000fe20008000000 */
[----:B------:R-:W-:Y:S02]  /*24e0*/  USHF.R.U32.HI UR17, URZ, UR17, UR14 ;  /* 0x00000011ff117299 */ /* 0x000fe4000801160e */
[----:B------:R-:W-:Y:S02]  /*24f0*/  USEL UR4, UR40, UR4, !UP0 ;  /* 0x0000000428047287 */ /* 0x000fe4000c000000 */
[----:B------:R-:W-:-:S02]  /*2500*/  @UP3 USHF.R.U32.HI UR6, URZ, UR9, UR24 ;  /* 0x00000009ff063299 */ /* 0x000fc40008011618 */
[----:B------:R-:W-:Y:S02]  /*2510*/  UIMAD UR7, UR42, UR5, URZ ;  /* 0x000000052a0772a4 */ /* 0x000fe4000f8e02ff */
[----:B------:R-:W-:Y:S02]  /*2520*/  USEL UR5, UR41, UR17, !UP2 ;  /* 0x0000001129057287 */ /* 0x000fe4000d000000 */
[----:B------:R-:W-:Y:S02]  /*2530*/  UIMAD UR10, UR42, UR6, URZ ;  /* 0x000000062a0a72a4 */ /* 0x000fe4000f8e02ff */
[----:B------:R-:W-:Y:S02]  /*2540*/  UISETP.GE.AND UP0, UPT, UR4, UR7, UPT ;  /* 0x000000070400728c */ /* 0x000fe4000bf06270 */
[----:B------:R-:W-:Y:S02]  /*2550*/  UIMAD.WIDE.U32 UR14, UR4, UR8, URZ ;  /* 0x00000008040e72a5 */ /* 0x000fe4000f8e00ff */
[----:B------:R-:W-:-:S02]  /*2560*/  UISETP.GE.OR UP0, UPT, UR5, UR10, UP0 ;  /* 0x0000000a0500728c */ /* 0x000fc40008706670 */
[----:B------:R-:W-:Y:S02]  /*2570*/  UIMAD.WIDE.U32 UR10, UR5, UR8, URZ ;  /* 0x00000008050a72a5 */ /* 0x000fe4000f8e00ff */
[----:B------:R-:W-:Y:S01]  /*2580*/  UIADD3 UR12, UPT, UPT, -UR4, URZ, URZ ;  /* 0x000000ff040c7290 */ /* 0x000fe2000fffe1ff */
[----:B------:R-:W-:Y:S01]  /*2590*/  UMOV UR8, UR15 ;  /* 0x0000000f00087c82 */ /* 0x000fe20008000000 */
[----:B------:R-:W-:Y:S02]  /*25a0*/  UIADD3 UR10, UPT, UPT, -UR5, URZ, URZ ;  /* 0x000000ff050a7290 */ /* 0x000fe4000fffe1ff */
[----:B------:R-:W-:-:S03]  /*25b0*/  USHF.R.U32.HI UR8, URZ, UR9, UR8 ;  /* 0x00000009ff087299 */ /* 0x000fc60008011608 */
[----:B------:R-:W-:Y:S01]  /*25c0*/  @!UP0 UMOV UR7, UR11 ;  /* 0x0000000b00078c82 */ /* 0x000fe20008000000 */
[----:B------:R-:W-:Y:S02]  /*25d0*/  UIMAD UR12, UR18, UR12, UR40 ;  /* 0x0000000c120c72a4 */ /* 0x000fe4000f8e0228 */
[----:B------:R-:W-:Y:S02]  /*25e0*/  USEL UR8, UR4, UR8, !UP3 ;  /* 0x0000000804087287 */ /* 0x000fe4000d800000 */
[----:B------:R-:W-:Y:S02]  /*25f0*/  @!UP0 USHF.R.U32.HI UR7, URZ, UR9, UR7 ;  /* 0x00000009ff078299 */ /* 0x000fe40008011607 */
[----:B------:R-:W-:Y:S02]  /*2600*/  UIADD3 UR9, UPT, UPT, -UR8, URZ, URZ ;  /* 0x000000ff08097290 */ /* 0x000fe4000fffe1ff */
[----:B------:R-:W-:Y:S02]  /*2610*/  @!UP0 USEL UR7, UR5, UR7, !UP3 ;  /* 0x0000000705078287 */ /* 0x000fe4000d800000 */
[----:B------:R-:W-:-:S02]  /*2620*/  UIMAD UR9, UR42, UR9, UR4 ;  /* 0x000000092a0972a4 */ /* 0x000fc4000f8e0204 */
[----:B------:R-:W-:Y:S02]  /*2630*/  @!UP0 UIADD3 UR8, UPT, UPT, UR8, -UR7, URZ ;  /* 0x8000000708088290 */ /* 0x000fe4000fffe0ff */
[----:B------:R-:W-:Y:S02]  /*2640*/  @!UP0 UIMAD UR7, UR9, UR6, UR7 ;  /* 0x00000006090782a4 */ /* 0x000fe4000f8e0207 */
[----:B------:R-:W-:Y:S02]  /*2650*/  @!UP0 UIMAD UR4, UR42, UR8, UR5 ;  /* 0x000000082a0482a4 */ /* 0x000fe4000f8e0205 */
[----:B------:R-:W-:Y:S02]  /*2660*/  UIMAD UR6, UR20, UR10, UR41 ;  /* 0x0000000a140672a4 */ /* 0x000fe4000f8e0229 */
[----:B------:R-:W-:Y:S01]  /*2670*/  UIMAD UR40, UR4, UR18, UR12 ;  /* 0x00000012042872a4 */ /* 0x000fe2000f8e020c */
[----:B------:R-:W-:Y:S02]  /*2680*/  @!UP0 UMOV UR5, UR7 ;  /* 0x0000000700058c82 */ /* 0x000fe40008000000 */
[----:B------:R-:W-:-:S12]  /*2690*/  UIMAD UR41, UR5, UR20, UR6 ;  /* 0x00000014052972a4 */ /* 0x000fd8000f8e0206 */
.L_x_40:
[----:B------:R-:W2:Y:S02]  /*26a0*/  LDCU UR4, c[0x0][0xb30] ;  /* 0x00016600ff0477ac */ /* 0x000ea40008000800 */
[----:B--2---:R-:W-:-:S09]  /*26b0*/  UISETP.NE.AND UP0, UPT, UR4, 0x1, UPT ;  /* 0x000000010400788c */ /* 0x004fd2000bf05270 */
[----:B------:R-:W-:Y:S05]  /*26c0*/  BRA.U UP0, `(.L_x_41) ;  /* 0x0000000100447547 */ /* 0x000fea000b800000 */
[----:B------:R-:W2:Y:S01]  /*26d0*/  LDCU.128 UR8, c[0x0][0xb10] ;  /* 0x00016200ff0877ac */ /* 0x000ea20008000c00 */
[----:B------:R-:W3:Y:S01]  /*26e0*/  LDCU UR12, c[0x0][0xb0c] ;  /* 0x00016180ff0c77ac */ /* 0x000ee20008000800 */
[----:B------:R-:W4:Y:S01]  /*26f0*/  LDCU UR14, c[0x0][0xb20] ;  /* 0x00016400ff0e77ac */ /* 0x000f220008000800 */
[----:B--2---:R-:W-:Y:S02]  /*2700*/  UIMAD.WIDE.U32 UR6, UR41, UR8, URZ ;  /* 0x00000008290672a5 */ /* 0x004fe4000f8e00ff */
[----:B------:R-:W-:Y:S02]  /*2710*/  UIMAD.WIDE.U32 UR4, UR40, UR11, URZ ;  /* 0x0000000b280472a5 */ /* 0x000fe4000f8e00ff */
[----:B---3--:R-:W-:Y:S02]  /*2720*/  UISETP.NE.AND UP2, UPT, UR12, 0x1, UPT ;  /* 0x000000010c00788c */ /* 0x008fe4000bf45270 */
[----:B------:R-:W-:Y:S01]  /*2730*/  UISETP.NE.AND UP0, UPT, UR10, 0x1, UPT ;  /* 0x000000010a00788c */ /* 0x000fe2000bf05270 */
[----:B------:R-:W-:-:S02]  /*2740*/  UMOV UR6, UR7 ;  /* 0x0000000700067c82 */ /* 0x000fc40008000000 */
[----:B------:R-:W-:Y:S01]  /*2750*/  UMOV UR4, UR5 ;  /* 0x0000000500047c82 */ /* 0x000fe20008000000 */
[----:B------:R-:W-:Y:S02]  /*2760*/  USHF.R.U32.HI UR9, URZ, UR9, UR6 ;  /* 0x00000009ff097299 */ /* 0x000fe40008011606 */
[----:B----4-:R-:W-:Y:S02]  /*2770*/  USHF.R.U32.HI UR4, URZ, UR14, UR4 ;  /* 0x0000000eff047299 */ /* 0x010fe40008011604 */
[----:B------:R-:W-:Y:S02]  /*2780*/  USEL UR5, UR41, UR9, !UP2 ;  /* 0x0000000929057287 */ /* 0x000fe4000d000000 */
[----:B------:R-:W-:-:S04]  /*2790*/  USEL UR4, UR40, UR4, !UP0 ;  /* 0x0000000428047287 */ /* 0x000fc8000c000000 */
[----:B------:R-:W-:Y:S02]  /*27a0*/  UIADD3 UR6, UPT, UPT, UR5, -UR4, URZ ;  /* 0x8000000405067290 */ /* 0x000fe4000fffe0ff */
[----:B------:R-:W-:Y:S02]  /*27b0*/  UIADD3 UR4, UPT, UPT, -UR5, UR4, URZ ;  /* 0x0000000405047290 */ /* 0x000fe4000fffe1ff */
[----:B------:R-:W-:Y:S02]  /*27c0*/  UIMAD UR40, UR6, UR10, UR40 ;  /* 0x0000000a062872a4 */ /* 0x000fe4000f8e0228 */
[----:B------:R-:W-:-:S12]  /*27d0*/  UIMAD UR41, UR4, UR12, UR41 ;  /* 0x0000000c042972a4 */ /* 0x000fd8000f8e0229 */
.L_x_41:
[----:B------:R-:W-:Y:S01]  /*27e0*/  VIADD R11, R11, 0x1 ;  /* 0x000000010b0b7836 */ /* 0x000fe20000000000 */
[----:B------:R-:W-:Y:S02]  /*27f0*/  R2UR UR5, R48 ;  /* 0x00000000300572ca */ /* 0x000fe400000e0000 */
[----:B------:R-:W-:Y:S02]  /*2800*/  R2UR UR4, R47 ;  /* 0x000000002f0472ca */ /* 0x000fe400000e0000 */
[C---:B------:R-:W-:Y:S02]  /*2810*/  ISETP.NE.AND P0, PT, R11.reuse, 0x2, PT ;  /* 0x000000020b00780c */ /* 0x040fe40003f05270 */
[----:B------:R-:W-:Y:S02]  /*2820*/  PLOP3.LUT P1, PT, PT, PT, PT, 0x80, 0x8 ;  /* 0x000000000008781c */ /* 0x000fe40003f2f070 */
[----:B-1----:R-:W-:Y:S02]  /*2830*/  SEL R0, RZ, 0x1, P0 ;  /* 0x00000001ff007807 */ /* 0x002fe40000000000 */
[----:B------:R-:W-:-:S02]  /*2840*/  SEL R11, R11, RZ, P0 ;  /* 0x000000ff0b0b7207 */ /* 0x000fc40000000000 */
[----:B------:R-:W-:Y:S01]  /*2850*/  LOP3.LUT R10, R10, R0, RZ, 0x3c, !PT ;  /* 0x000000000a0a7212 */ /* 0x000fe200078e3cff */
[----:B------:R-:W-:Y:S02]  /*2860*/  UIADD3 UR20, UPT, UPT, UR41, UR5, URZ ;  /* 0x0000000529147290 */ /* 0x000fe4000fffe0ff */
[----:B------:R-:W-:Y:S01]  /*2870*/  UIADD3 UR24, UPT, UPT, UR40, UR4, URZ ;  /* 0x0000000428187290 */ /* 0x000fe2000fffe0ff */
[----:B------:R-:W-:Y:S11]  /*2880*/  BRA.U UP1, `(.L_x_42) ;  /* 0xffffffed01dc7547 */ /* 0x000ff6000b83ffff */
[----:B------:R-:W-:Y:S01]  /*2890*/  UIADD3 UR13, UPT, UPT, UR13, 0x28, URZ ;  /* 0x000000280d0d7890 */ /* 0x000fe2000fffe0ff */
[----:B------:R-:W-:-:S03]  /*28a0*/  SHF.L.U32 R2, R12, 0x1f, RZ ;  /* 0x0000001f0c027819 */ /* 0x000fc600000006ff */
[----:B------:R-:W-:-:S09]  /*28b0*/  ULEA UR4, UR21, UR13, 0x3 ;  /* 0x0000000d15047291 */ /* 0x000fd2000f8e18ff */
[----:B------:R-:W1:Y:S02]  /*28c0*/  SYNCS.PHASECHK.TRANS64.TRYWAIT P0, [UR4], R2 ;  /* 0x00000002ff0075a7 */ /* 0x000e640008001104 */
[----:B-1----:R-:W-:Y:S05]  /*28d0*/  @!P0 BRA `(.L_x_43) ;  /* 0x0000005800088947 */ /* 0x002fea0003800000 */
.L_x_135:
[----:B------:R-:W-:-:S04]  /*28e0*/  UIADD3 UR4, UPT, UPT, UR21, 0x1, URZ ;  /* 0x0000000115047890 */ /* 0x000fc8000fffe0ff */
[----:B------:R-:W-:-:S04]  /*28f0*/  UISETP.NE.AND UP0, UPT, UR4, 0x5, UPT ;  /* 0x000000050400788c */ /* 0x000fc8000bf05270 */
[----:B------:R-:W-:Y:S02]  /*2900*/  USEL UR6, URZ, 0x1, UP0 ;  /* 0x00000001ff067887 */ /* 0x000fe40008000000 */
[----:B------:R-:W-:-:S04]  /*2910*/  USEL UR4, UR4, URZ, UP0 ;  /* 0x000000ff04047287 */ /* 0x000fc80008000000 */
[----:B------:R-:W-:Y:S01]  /*2920*/  ULEA UR5, UR4, UR13, 0x3 ;  /* 0x0000000d04057291 */ /* 0x000fe2000f8e18ff */
[----:B-1----:R-:W-:-:S04]  /*2930*/  LOP3.LUT R2, R12, UR6, RZ, 0x3c, !PT ;  /* 0x000000060c027c12 */ /* 0x002fc8000f8e3cff */
[----:B------:R-:W-:-:S04]  /*2940*/  SHF.L.U32 R3, R2, 0x1f, RZ ;  /* 0x0000001f02037819 */ /* 0x000fc800000006ff */
[----:B------:R-:W1:Y:S02]  /*2950*/  SYNCS.PHASECHK.TRANS64.TRYWAIT P0, [UR5], R3 ;  /* 0x00000003ff0075a7 */ /* 0x000e640008001105 */
[----:B-1----:R-:W-:Y:S05]  /*2960*/  @!P0 BRA `(.L_x_44) ;  /* 0x0000005400fc8947 */ /* 0x002fea0003800000 */
.L_x_137:
[----:B------:R-:W-:-:S04]  /*2970*/  UIADD3 UR4, UPT, UPT, UR4, 0x1, URZ ;  /* 0x0000000104047890 */ /* 0x000fc8000fffe0ff */
[----:B------:R-:W-:-:S04]  /*2980*/  UISETP.NE.AND UP0, UPT, UR4, 0x5, UPT ;  /* 0x000000050400788c */ /* 0x000fc8000bf05270 */
[----:B------:R-:W-:Y:S02]  /*2990*/  USEL UR6, URZ, 0x1, UP0 ;  /* 0x00000001ff067887 */ /* 0x000fe40008000000 */
[----:B------:R-:W-:-:S04]  /*29a0*/  USEL UR4, UR4, URZ, UP0 ;  /* 0x000000ff04047287 */ /* 0x000fc80008000000 */
[----:B------:R-:W-:Y:S01]  /*29b0*/  ULEA UR5, UR4, UR13, 0x3 ;  /* 0x0000000d04057291 */ /* 0x000fe2000f8e18ff */
[----:B------:R-:W-:-:S04]  /*29c0*/  LOP3.LUT R2, R2, UR6, RZ, 0x3c, !PT ;  /* 0x0000000602027c12 */ /* 0x000fc8000f8e3cff */
[----:B-1----:R-:W-:-:S04]  /*29d0*/  SHF.L.U32 R3, R2, 0x1f, RZ ;  /* 0x0000001f02037819 */ /* 0x002fc800000006ff */
[----:B------:R-:W1:Y:S02]  /*29e0*/  SYNCS.PHASECHK.TRANS64.TRYWAIT P0, [UR5], R3 ;  /* 0x00000003ff0075a7 */ /* 0x000e640008001105 */
[----:B-1----:R-:W-:Y:S05]  /*29f0*/  @!P0 BRA `(.L_x_45) ;  /* 0x0000005400f08947 */ /* 0x002fea0003800000 */
.L_x_139:
        /* <DEDUP_REMOVED lines=9> */
.L_x_141:
[----:B------:R-:W-:-:S04]  /*2a90*/  UIADD3 UR4, UPT, UPT, UR4, 0x1, URZ ;  /* 0x0000000104047890 */ /* 0x000fc8000fffe0ff */
[----:B------:R-:W-:-:S04]  /*2aa0*/  UISETP.NE.AND UP0, UPT, UR4, 0x5, UPT ;  /* 0x000000050400788c */ /* 0x000fc8000bf05270 */
[----:B------:R-:W-:Y:S02]  /*2ab0*/  USEL UR5, URZ, 0x1, UP0 ;  /* 0x00000001ff057887 */ /* 0x000fe40008000000 */
[----:B------:R-:W-:-:S04]  /*2ac0*/  USEL UR4, UR4, URZ, UP0 ;  /* 0x000000ff04047287 */ /* 0x000fc80008000000 */
[----:B------:R-:W-:Y:S01]  /*2ad0*/  ULEA UR4, UR4, UR13, 0x3 ;  /* 0x0000000d04047291 */ /* 0x000fe2000f8e18ff */
[----:B------:R-:W-:-:S04]  /*2ae0*/  LOP3.LUT R2, R2, UR5, RZ, 0x3c, !PT ;  /* 0x0000000502027c12 */ /* 0x000fc8000f8e3cff */
[----:B------:R-:W-:Y:S01]  /*2af0*/  SHF.L.U32 R2, R2, 0x1f, RZ ;  /* 0x0000001f02027819 */ /* 0x000fe200000006ff */
[----:B-1----:R-:W-:-:S07]  /*2b00*/  IMAD.U32 R0, RZ, RZ, UR4 ;  /* 0x00000004ff007e24 */ /* 0x002fce000f8e00ff */
.L_x_47:
[----:B-1----:R1:W2:Y:S02]  /*2b10*/  SYNCS.PHASECHK.TRANS64.TRYWAIT P0, [R0+URZ], R2 ;  /* 0x00000002000075a7 */ /* 0x0022a400080011ff */
[----:B--2---:R-:W-:Y:S05]  /*2b20*/  @!P0 NANOSLEEP.SYNCS 0x989680 ;  /* 0x009896800000895d */ /* 0x004fea0003900000 */
[----:B------:R-:W2:Y:S02]  /*2b30*/  @!P0 SYNCS.PHASECHK.TRANS64 P0, [R0+URZ], R2 ;  /* 0x00000002000085a7 */ /* 0x000ea400080010ff */
[----:B--2---:R-:W-:Y:S05]  /*2b40*/  @P0 EXIT ;  /* 0x000000000000094d */ /* 0x004fea0003800000 */
[----:B------:R-:W-:Y:S05]  /*2b50*/  BRA `(.L_x_47) ;  /* 0xfffffffc00ec7947 */ /* 0x000fea000383ffff */
.L_x_22:
[----:B------:R-:W-:-:S04]  /*2b60*/  UISETP.NE.AND UP0, UPT, UR47, URZ, UPT ;  /* 0x000000ff2f00728c */ /* 0x000fc8000bf05270 */
[----:B------:R-:W-:-:S09]  /*2b70*/  UISETP.NE.OR UP0, UPT, UR18, 0x1, UP0 ;  /* 0x000000011200788c */ /* 0x000fd20008705670 */
[----:B------:R-:W-:Y:S05]  /*2b80*/  BRA.U UP0, `(.L_x_48) ;  /* 0x0000000500487547 */ /* 0x000fea000b800000 */
[----:B------:R-:W-:Y:S01]  /*2b90*/  ISETP.GE.U32.AND P2, PT, R0, 0x2, PT ;  /* 0x000000020000780c */ /* 0x000fe20003f46070 */
[----:B------:R-:W-:Y:S01]  /*2ba0*/  IMAD.MOV.U32 R12, RZ, RZ, 0x1 ;  /* 0x00000001ff0c7424 */ /* 0x000fe200078e00ff */
[----:B------:R-:W-:Y:S02]  /*2bb0*/  CS2R R10, SRZ ;  /* 0x00000000000a7805 */ /* 0x000fe4000001ff00 */
[----:B------:R-:W-:Y:S01]  /*2bc0*/  CS2R R8, SRZ ;  /* 0x0000000000087805 */ /* 0x000fe2000001ff00 */
[----:B------:R-:W-:Y:S01]  /*2bd0*/  UMOV UR6, 0x400 ;  /* 0x0000040000067882 */ /* 0x000fe20000000000 */
[----:B------:R-:W-:Y:S01]  /*2be0*/  UMOV UR5, URZ ;  /* 0x000000ff00057c82 */ /* 0x000fe20008000000 */
[----:B------:R-:W-:-:S12]  /*2bf0*/  ULEA UR6, UR47, UR6, 0x18 ;  /* 0x000000062f067291 */ /* 0x000fd8000f8ec0ff */
.L_x_52:
[----:B------:R-:W-:Y:S02]  /*2c00*/  LEA R2, R8, UR6, 0x3 ;  /* 0x0000000608027c11 */ /* 0x000fe4000f8e18ff */
[----:B------:R-:W-:-:S03]  /*2c10*/  SHF.L.U32 R4, R9, 0x1f, RZ ;  /* 0x0000001f09047819 */ /* 0x000fc600000006ff */
[----:B------:R-:W-:Y:S01]  /*2c20*/  VIADD R5, R2, 0x100 ;  /* 0x0000010002057836 */ /* 0x000fe20000000000 */
[----:B------:R-:W2:Y:S02]  /*2c30*/  SYNCS.PHASECHK.TRANS64.TRYWAIT P0, [R2+URZ+0xf0], R4 ;  /* 0x0000f004020075a7 */ /* 0x000ea400080011ff */
[----:B--2---:R-:W-:Y:S05]  /*2c40*/  @!P0 BRA `(.L_x_49) ;  /* 0x00000054008c8947 */ /* 0x004fea0003800000 */
.L_x_142:
[----:B------:R-:W-:Y:S01]  /*2c50*/  ULEA UR4, UR5, UR6, 0x3 ;  /* 0x0000000605047291 */ /* 0x000fe2000f8e18ff */
[----:B--2---:R-:W-:Y:S01]  /*2c60*/  PRMT R2, RZ, 0x654, R5 ;  /* 0x00000654ff027816 */ /* 0x004fe20000000005 */
[----:B------:R-:W-:Y:S01]  /*2c70*/  @!P2 IMAD.MOV.U32 R4, RZ, RZ, 0x10 ;  /* 0x00000010ff04a424 */ /* 0x000fe200078e00ff */
[----:B------:R-:W-:Y:S01]  /*2c80*/  SHF.L.U32 R5, R12, 0x1f, RZ ;  /* 0x0000001f0c057819 */ /* 0x000fe200000006ff */
[----:B------:R-:W-:Y:S01]  /*2c90*/  UIADD3 UR7, UPT, UPT, UR4, 0x90, URZ ;  /* 0x0000009004077890 */ /* 0x000fe2000fffe0ff */
[----:B------:R2:W-:Y:S05]  /*2ca0*/  SYNCS.ARRIVE.TRANS64.RED.A1T0 RZ, [R2+URZ], RZ ;  /* 0x000000ff02ff79a7 */ /* 0x0005ea00081004ff */
[----:B------:R-:W-:Y:S01]  /*2cb0*/  IMAD.U32 R6, RZ, RZ, UR7 ;  /* 0x00000007ff067e24 */ /* 0x000fe2000f8e00ff */
[----:B------:R-:W3:Y:S04]  /*2cc0*/  SYNCS.PHASECHK.TRANS64.TRYWAIT P0, [UR4+0xa0], R5 ;  /* 0x0000a005ff0075a7 */ /* 0x000ee80008001104 */
[----:B------:R-:W-:Y:S01]  /*2cd0*/  PRMT R6, R0, 0x654, R6 ;  /* 0x0000065400067816 */ /* 0x000fe20000000006 */
[----:B--23--:R-:W-:Y:S06]  /*2ce0*/  @!P0 BRA `(.L_x_50) ;  /* 0x0000005400788947 */ /* 0x00cfec0003800000 */
.L_x_144:
[----:B------:R-:W-:Y:S01]  /*2cf0*/  ULEA UR8, UR5, UR6, 0x4 ;  /* 0x0000000605087291 */ /* 0x000fe2000f8e20ff */
[----:B------:R-:W-:Y:S01]  /*2d00*/  SEL R3, R6, R3, !P2 ;  /* 0x0000000306037207 */ /* 0x000fe20005000000 */
[----:B------:R-:W-:Y:S01]  /*2d10*/  UIADD3 UR9, UPT, UPT, UR4, 0x90, URZ ;  /* 0x0000009004097890 */ /* 0x000fe2000fffe0ff */
[----:B--2---:R-:W-:Y:S01]  /*2d20*/  LEA R2, R11, UR6, 0x3 ;  /* 0x000000060b027c11 */ /* 0x004fe2000f8e18ff */
[----:B------:R-:W-:Y:S01]  /*2d30*/  UIADD3 UR8, UPT, UPT, UR8, 0x120, URZ ;  /* 0x0000012008087890 */ /* 0x000fe2000fffe0ff */
[----:B------:R2:W-:Y:S01]  /*2d40*/  @!P2 SYNCS.ARRIVE.TRANS64.RED RZ, [R3+URZ], R4 ;  /* 0x0000000403ffa9a7 */ /* 0x0005e200080004ff */
[----:B------:R-:W-:Y:S01]  /*2d50*/  UIADD3 UR4, UPT, UPT, UR5, 0x1, URZ ;  /* 0x0000000105047890 */ /* 0x000fe2000fffe0ff */
[----:B------:R-:W-:-:S03]  /*2d60*/  VIADD R8, R8, 0x1 ;  /* 0x0000000108087836 */ /* 0x000fc60000000000 */
[----:B------:R-:W-:Y:S02]  /*2d70*/  UISETP.NE.AND UP0, UPT, UR4, 0x2, UPT ;  /* 0x000000020400788c */ /* 0x000fe4000bf05270 */
[----:B------:R-:W-:Y:S01]  /*2d80*/  ISETP.NE.AND P0, PT, R8, 0x2, PT ;  /* 0x000000020800780c */ /* 0x000fe20003f05270 */
[----:B------:R-:W-:Y:S06]  /*2d90*/  UGETNEXTWORKID.BROADCAST [UR8], [UR9] ;  /* 0x00000000080073ca */ /* 0x000fec0008000100 */
[----:B------:R-:W-:Y:S02]  /*2da0*/  USEL UR7, URZ, 0x1, UP0 ;  /* 0x00000001ff077887 */ /* 0x000fe40008000000 */
[----:B------:R-:W-:-:S04]  /*2db0*/  USEL UR5, UR4, URZ, UP0 ;  /* 0x000000ff04057287 */ /* 0x000fc80008000000 */
[----:B------:R-:W-:Y:S02]  /*2dc0*/  LOP3.LUT R12, R12, UR7, RZ, 0x3c, !PT ;  /* 0x000000070c0c7c12 */ /* 0x000fe4000f8e3cff */
[----:B--2---:R-:W-:-:S04]  /*2dd0*/  SHF.L.U32 R4, R10, 0x1f, RZ ;  /* 0x0000001f0a047819 */ /* 0x004fc800000006ff */
[----:B------:R-:W2:Y:S02]  /*2de0*/  SYNCS.PHASECHK.TRANS64.TRYWAIT P1, [R2+URZ+0x90], R4 ;  /* 0x00009004020075a7 */ /* 0x000ea400080211ff */
[----:B--2---:R-:W-:Y:S05]  /*2df0*/  @!P1 BRA `(.L_x_51) ;  /* 0x00000054004c9947 */ /* 0x004fea0003800000 */
.L_x_145:
[C---:B--2---:R-:W-:Y:S01]  /*2e00*/  LEA R4, R11.reuse, UR6, 0x4 ;  /* 0x000000060b047c11 */ /* 0x044fe2000f8e20ff */
[----:B------:R-:W-:Y:S01]  /*2e10*/  VIADD R2, R2, 0xa0 ;  /* 0x000000a002027836 */ /* 0x000fe20000000000 */
[----:B------:R-:W-:Y:S01]  /*2e20*/  SEL R8, R8, RZ, P0 ;  /* 0x000000ff08087207 */ /* 0x000fe20000000000 */
[----:B------:R-:W-:-:S03]  /*2e30*/  VIADD R11, R11, 0x1 ;  /* 0x000000010b0b7836 */ /* 0x000fc60000000000 */
[----:B------:R-:W2:Y:S01]  /*2e40*/  LDS.128 R4, [R4+0x120] ;  /* 0x0001200004047984 */ /* 0x000ea20000000c00 */
[----:B------:R-:W-:Y:S02]  /*2e50*/  PRMT R2, RZ, 0x654, R2 ;  /* 0x00000654ff027816 */ /* 0x000fe40000000002 */
[C---:B------:R-:W-:Y:S01]  /*2e60*/  ISETP.NE.AND P1, PT, R11.reuse, 0x2, PT ;  /* 0x000000020b00780c */ /* 0x040fe20003f25270 */
[----:B------:R-:W-:Y:S01]  /*2e70*/  @!PT LDS RZ, [RZ] ;  /* 0x00000000fffff984 */ /* 0x000fe20000000800 */
[----:B------:R-:W-:Y:S01]  /*2e80*/  @!PT LDS RZ, [RZ] ;  /* 0x00000000fffff984 */ /* 0x000fe20000000800 */
[----:B------:R-:W-:Y:S01]  /*2e90*/  @!PT LDS RZ, [RZ] ;  /* 0x00000000fffff984 */ /* 0x000fe20000000800 */
[----:B------:R-:W-:Y:S01]  /*2ea0*/  @!PT LDS RZ, [RZ] ;  /* 0x00000000fffff984 */ /* 0x000fe20000000800 */
[----:B------:R3:W-:Y:S06]  /*2eb0*/  MEMBAR.ALL.CTA ;  /* 0x0000000000007992 */ /* 0x0007ec0000008000 */
[----:B---3--:R-:W3:Y:S01]  /*2ec0*/  FENCE.VIEW.ASYNC.S ;  /* 0x00000000000073c6 */ /* 0x008ee20000000000 */
[----:B------:R-:W-:Y:S01]  /*2ed0*/  SEL R11, R11, RZ, P1 ;  /* 0x000000ff0b0b7207 */ /* 0x000fe20000800000 */
[----:B---3--:R3:W-:Y:S01]  /*2ee0*/  SYNCS.ARRIVE.TRANS64.RED.A1T0 RZ, [R2+URZ], RZ ;  /* 0x000000ff02ff79a7 */ /* 0x0087e200081004ff */
[----:B--2---:R-:W-:-:S02]  /*2ef0*/  LOP3.LUT P3, RZ, R6, 0x1, RZ, 0xc0, !PT ;  /* 0x0000000106ff7812 */ /* 0x004fc4000786c0ff */
[----:B------:R-:W-:-:S04]  /*2f00*/  SEL R4, RZ, 0x1, P1 ;  /* 0x00000001ff047807 */ /* 0x000fc80000800000 */
[----:B------:R-:W-:Y:S02]  /*2f10*/  LOP3.LUT R10, R10, R4, RZ, 0x3c, !PT ;  /* 0x000000040a0a7212 */ /* 0x000fe400078e3cff */
[----:B---3--:R-:W-:-:S04]  /*2f20*/  SEL R2, RZ, 0x1, P0 ;  /* 0x00000001ff027807 */ /* 0x008fc80000000000 */
[----:B------:R-:W-:Y:S01]  /*2f30*/  LOP3.LUT R9, R9, R2, RZ, 0x3c, !PT ;  /* 0x0000000209097212 */ /* 0x000fe200078e3cff */
[----:B------:R-:W-:Y:S06]  /*2f40*/  @P3 BRA `(.L_x_52) ;  /* 0xfffffffc002c3947 */ /* 0x000fec000383ffff */
[----:B------:R-:W-:Y:S01]  /*2f50*/  ULEA UR4, UR5, UR6, 0x3 ;  /* 0x0000000605047291 */ /* 0x000fe2000f8e18ff */
[----:B------:R-:W-:-:S08]  /*2f60*/  SHF.L.U32 R2, R12, 0x1f, RZ ;  /* 0x0000001f0c027819 */ /* 0x000fd000000006ff */
[----:B------:R-:W2:Y:S02]  /*2f70*/  SYNCS.PHASECHK.TRANS64 P0, [UR4+0xa0], R2 ;  /* 0x0000a002ff0075a7 */ /* 0x000ea40008001004 */
[----:B--2---:R-:W-:Y:S05]  /*2f80*/  @P0 BRA `(.L_x_53) ;  /* 0x0000000000080947 */ /* 0x004fea0003800000 */
[----:B------:R-:W2:Y:S02]  /*2f90*/  SYNCS.PHASECHK.TRANS64.TRYWAIT P0, [UR4+0xa0], R2 ;  /* 0x0000a002ff0075a7 */ /* 0x000ea40008001104 */
[----:B--2---:R-:W-:Y:S05]  /*2fa0*/  @!P0 BRA `(.L_x_54) ;  /* 0x0000005000f48947 */ /* 0x004fea0003800000 */
.L_x_53:
[----:B------:R-:W-:-:S04]  /*2fb0*/  UIADD3 UR7, UPT, UPT, UR5, 0x1, URZ ;  /* 0x0000000105077890 */ /* 0x000fc8000fffe0ff */
[----:B------:R-:W-:-:S04]  /*2fc0*/  UISETP.NE.AND UP0, UPT, UR7, 0x2, UPT ;  /* 0x000000020700788c */ /* 0x000fc8000bf05270 */
[----:B------:R-:W-:Y:S02]  /*2fd0*/  USEL UR8, URZ, 0x1, UP0 ;  /* 0x00000001ff087887 */ /* 0x000fe40008000000 */
[----:B------:R-:W-:-:S04]  /*2fe0*/  USEL UR7, UR7, URZ, UP0 ;  /* 0x000000ff07077287 */ /* 0x000fc80008000000 */
[----:B------:R-:W-:Y:S01]  /*2ff0*/  ULEA UR7, UR7, UR6, 0x3 ;  /* 0x0000000607077291 */ /* 0x000fe2000f8e18ff */
[----:B--2---:R-:W-:-:S04]  /*3000*/  LOP3.LUT R2, R12, UR8, RZ, 0x3c, !PT ;  /* 0x000000080c027c12 */ /* 0x004fc8000f8e3cff */
[----:B------:R-:W-:-:S04]  /*3010*/  SHF.L.U32 R0, R2, 0x1f, RZ ;  /* 0x0000001f02007819 */ /* 0x000fc800000006ff */
[----:B------:R-:W2:Y:S02]  /*3020*/  SYNCS.PHASECHK.TRANS64 P0, [UR7+0xa0], R0 ;  /* 0x0000a000ff0075a7 */ /* 0x000ea40008001007 */
[----:B-12---:R-:W-:Y:S05]  /*3030*/  @P0 EXIT ;  /* 0x000000000000094d */ /* 0x006fea0003800000 */
[----:B------:R-:W-:Y:S02]  /*3040*/  SHF.L.U32 R2, R2, 0x1f, RZ ;  /* 0x0000001f02027819 */ /* 0x000fe400000006ff */
[----:B------:R-:W-:-:S07]  /*3050*/  MOV R0, UR7 ;  /* 0x0000000700007c02 */ /* 0x000fce0008000f00 */
.L_x_55:
[----:B-1----:R1:W2:Y:S02]  /*3060*/  SYNCS.PHASECHK.TRANS64.TRYWAIT P0, [R0+URZ+0xa0], R2 ;  /* 0x0000a002000075a7 */ /* 0x0022a400080011ff */
[----:B--2---:R-:W-:Y:S05]  /*3070*/  @!P0 NANOSLEEP.SYNCS 0x989680 ;  /* 0x009896800000895d */ /* 0x004fea0003900000 */
[----:B------:R-:W2:Y:S02]  /*3080*/  @!P0 SYNCS.PHASECHK.TRANS64 P0, [R0+URZ+0xa0], R2 ;  /* 0x0000a002000085a7 */ /* 0x000ea400080010ff */
[----:B--2---:R-:W-:Y:S05]  /*3090*/  @P0 EXIT ;  /* 0x000000000000094d */ /* 0x004fea0003800000 */
[----:B------:R-:W-:Y:S05]  /*30a0*/  BRA `(.L_x_55) ;  /* 0xfffffffc00ec7947 */ /* 0x000fea000383ffff */
.L_x_48:
[----:B------:R-:W-:Y:S05]  /*30b0*/  BRA.U UP4, `(.L_x_56) ;  /* 0x0000001104407547 */ /* 0x000fea000b800000 */
[----:B------:R-:W-:Y:S01]  /*30c0*/  UMOV UR4, 0x40 ;  /* 0x0000004000047882 */ /* 0x000fe20000000000 */
[----:B------:R-:W-:Y:S01]  /*30d0*/  NOP ;  /* 0x0000000000007918 */ /* 0x000fe20000000000 */
[----:B------:R-:W-:Y:S01]  /*30e0*/  ULEA UR5, UR47, UR4, 0x18 ;  /* 0x000000042f057291 */ /* 0x000fe2000f8ec0ff */
[----:B------:R-:W-:Y:S02]  /*30f0*/  UMOV UR6, 0x400 ;  /* 0x0000040000067882 */ /* 0x000fe40000000000 */
[----:B------:R-:W-:-:S06]  /*3100*/  ULEA UR6, UR47, UR6, 0x18 ;  /* 0x000000062f067291 */ /* 0x000fcc000f8ec0ff */
[----:B------:R-:W2:Y:S02]  /*3110*/  LDS.U8 R0, [UR5+0x1c] ;  /* 0x00001c05ff007984 */ /* 0x000ea40008000000 */
[----:B--2---:R-:W-:-:S13]  /*3120*/  ISETP.NE.AND P0, PT, R0, RZ, PT ;  /* 0x000000ff0000720c */ /* 0x004fda0003f05270 */
[----:B------:R-:W-:Y:S05]  /*3130*/  @P0 BRA `(.L_x_57) ;  /* 0x0000000000580947 */ /* 0x000fea0003800000 */
[----:B------:R-:W-:-:S13]  /*3140*/  ELECT P0, URZ, PT ;  /* 0x0000000000ff782f */ /* 0x000fda0003800000 */
[----:B------:R-:W-:Y:S05]  /*3150*/  @!P0 BRA `(.L_x_58) ;  /* 0x0000000000608947 */ /* 0x000fea0003800000 */
[----:B------:R-:W-:Y:S01]  /*3160*/  UMOV UR4, 0x10 ;  /* 0x0000001000047882 */ /* 0x000fe20000000000 */
[----:B------:R-:W-:Y:S01]  /*3170*/  HFMA2 R0, -RZ, RZ, 0, 5.9604644775390625e-08 ;  /* 0x00000001ff007431 */ /* 0x000fe200000001ff */
[----:B------:R-:W-:-:S03]  /*3180*/  MOV R3, 0xffff ;  /* 0x0000ffff00037802 */ /* 0x000fc60000000f00 */
[----:B------:R-:W-:Y:S04]  /*3190*/  DEPBAR.LE SB2, 0x36 ;  /* 0x0000ad800000791a */ /* 0x000fe80000000000 */
[----:B------:R-:W2:Y:S02]  /*31a0*/  UTCATOMSWS.FIND_AND_SET.ALIGN UP0, UR4, UR4 ;  /* 0x00000004000475e3 */ /* 0x000ea40008000800 */
[----:B--2---:R-:W-:Y:S01]  /*31b0*/  MOV R4, UR4 ;  /* 0x0000000400047c02 */ /* 0x004fe20008000f00 */
[----:B------:R-:W-:Y:S06]  /*31c0*/  BRA.U UP0, `(.L_x_59) ;  /* 0x0000000100187547 */ /* 0x000fec000b800000 */
.L_x_60:
[----:B------:R-:W-:Y:S05]  /*31d0*/  NANOSLEEP 0x64 ;  /* 0x000000640000795d */ /* 0x000fea0003800000 */
[----:B------:R-:W-:-:S05]  /*31e0*/  UMOV UR4, 0x10 ;  /* 0x0000001000047882 */ /* 0x000fca0000000000 */
[----:B------:R-:W-:Y:S04]  /*31f0*/  DEPBAR.LE SB2, 0x36 ;  /* 0x0000ad800000791a */ /* 0x000fe80000000000 */
[----:B------:R-:W2:Y:S02]  /*3200*/  UTCATOMSWS.FIND_AND_SET.ALIGN UP0, UR4, UR4 ;  /* 0x00000004000475e3 */ /* 0x000ea40008000800 */
[----:B--2---:R-:W-:Y:S01]  /*3210*/  MOV R4, UR4 ;  /* 0x0000000400047c02 */ /* 0x004fe20008000f00 */
[----:B------:R-:W-:Y:S05]  /*3220*/  BRA.U !UP0, `(.L_x_60) ;  /* 0xfffffffd08e87547 */ /* 0x000fea000b83ffff */
.L_x_59:
[-C--:B------:R-:W-:Y:S02]  /*3230*/  SHF.L.U32 R3, R3, R4.reuse, RZ ;  /* 0x0000000403037219 */ /* 0x080fe400000006ff */
[----:B------:R-:W-:Y:S01]  /*3240*/  SHF.L.U32 R0, R0, R4, RZ ;  /* 0x0000000400007219 */ /* 0x000fe200000006ff */
[----:B------:R-:W-:Y:S02]  /*3250*/  IMAD.SHL.U32 R4, R4, 0x20, RZ ;  /* 0x0000002004047824 */ /* 0x000fe400078e00ff */
[----:B------:R2:W-:Y:S04]  /*3260*/  ATOMS.OR RZ, [UR5+0x14], R3 ;  /* 0x00001403ffff798c */ /* 0x0005e8000b000005 */
[----:B------:R2:W-:Y:S04]  /*3270*/  ATOMS.OR RZ, [UR5+0x18], R0 ;  /* 0x00001800ffff798c */ /* 0x0005e8000b000005 */
[----:B------:R2:W-:Y:S01]  /*3280*/  STS [UR6+0x140], R4 ;  /* 0x00014004ff007988 */ /* 0x0005e20008000806 */
[----:B------:R-:W-:Y:S05]  /*3290*/  BRA `(.L_x_58) ;  /* 0x0000000000107947 */ /* 0x000fea0003800000 */
.L_x_57:
[----:B------:R-:W-:Y:S02]  /*32a0*/  MOV R0, 0xffffffff ;  /* 0xffffffff00007802 */ /* 0x000fe40000000f00 */
[----:B------:R-:W-:-:S03]  /*32b0*/  MOV R4, 0x32e0 ;  /* 0x000032e000047802 */ /* 0x000fc60000000f00 */
[----:B------:R2:W-:Y:S04]  /*32c0*/  STS [UR6+0x140], R0 ;  /* 0x00014000ff007988 */ /* 0x0005e80008000806 */
[----:B-12--5:R-:W-:Y:S05]  /*32d0*/  CALL.REL.NOINC `($__internal_1_$__cuda_sm10x_tcgen05_guardrail_trap_phase_invalid_during_alloc) ;  /* 0x0000005400fc7944 */ /* 0x026fea0003c00000 */
.L_x_58:
[----:B------:R-:W-:Y:S05]  /*32e0*/  WARPSYNC.ALL ;  /* 0x0000000000007948 */ /* 0x000fea0003800000 */
[----:B------:R-:W3:Y:S01]  /*32f0*/  S2UR UR4, SR_CgaCtaId ;  /* 0x00000000000479c3 */ /* 0x000ee20000008800 */
[----:B------:R-:W-:Y:S01]  /*3300*/  UMOV UR43, 0x400 ;  /* 0x00000400002b7882 */ /* 0x000fe20000000000 */
[----:B------:R-:W-:-:S06]  /*3310*/  NOP ;  /* 0x0000000000007918 */ /* 0x000fcc0000000000 */
[----:B------:R-:W-:Y:S06]  /*3320*/  BAR.ARV 0x6, 0xa0 ;  /* 0x0182800000007b1d */ /* 0x000fec0000002000 */
[----:B------:R-:W4:Y:S01]  /*3330*/  LDCU UR6, c[0x0][0x38c] ;  /* 0x00007180ff0677ac */ /* 0x000f220008000800 */
[----:B------:R-:W-:Y:S01]  /*3340*/  LOP3.LUT R2, R2, 0xffff, RZ, 0xc0, !PT ;  /* 0x0000ffff02027812 */ /* 0x000fe200078ec0ff */
[----:B------:R-:W-:Y:S01]  /*3350*/  IMAD.MOV.U32 R11, RZ, RZ, 0x1 ;  /* 0x00000001ff0b7424 */ /* 0x000fe200078e00ff */
[----:B------:R-:W-:Y:S01]  /*3360*/  CS2R R8, SRZ ;  /* 0x0000000000087805 */ /* 0x000fe2000001ff00 */
[----:B------:R-:W1:Y:S01]  /*3370*/  LDCU UR7, c[0x0][0x38c] ;  /* 0x00007180ff0777ac */ /* 0x000e620008000800 */
[----:B------:R-:W-:Y:S01]  /*3380*/  R2UR UR44, R2 ;  /* 0x00000000022c72ca */ /* 0x000fe200000e0000 */
[----:B------:R-:W-:Y:S01]  /*3390*/  IMAD.MOV.U32 R10, RZ, RZ, RZ ;  /* 0x000000ffff0a7224 */ /* 0x000fe200078e00ff */
[----:B------:R-:W-:Y:S01]  /*33a0*/  UMOV UR46, URZ ;  /* 0x000000ff002e7c82 */ /* 0x000fe20008000000 */
[----:B------:R-:W-:Y:S01]  /*33b0*/  UMOV UR41, URZ ;  /* 0x000000ff00297c82 */ /* 0x000fe20008000000 */
[----:B---3--:R-:W-:Y:S01]  /*33c0*/  ULEA UR43, UR4, UR43, 0x18 ;  /* 0x0000002b042b7291 */ /* 0x008fe2000f8ec0ff */
[----:B------:R-:W-:Y:S01]  /*33d0*/  UMOV UR62, 0x0 ;  /* 0x00000000003e7882 */ /* 0x000fe20000000000 */
[----:B------:R-:W-:-:S02]  /*33e0*/  UMOV UR63, 0x4180010 ;  /* 0x04180010003f7882 */ /* 0x000fc40000000000 */
[----:B------:R-:W-:Y:S02]  /*33f0*/  UIADD3 UR5, UPT, UPT, UR43, 0x3400, URZ ;  /* 0x000034002b057890 */ /* 0x000fe4000fffe0ff */
[----:B------:R-:W-:Y:S02]  /*3400*/  UIADD3 UR4, UPT, UPT, UR43, 0x17400, URZ ;  /* 0x000174002b047890 */ /* 0x000fe4000fffe0ff */
[----:B----4-:R-:W-:Y:S01]  /*3410*/  UIADD3 UR6, UPT, UPT, UR6, 0x7f, URZ ;  /* 0x0000007f06067890 */ /* 0x010fe2000fffe0ff */
[----:B--2---:R-:W2:Y:S01]  /*3420*/  LDS R0, [UR43+0x140] ;  /* 0x0001402bff007984 */ /* 0x004ea20008000800 */
[----:B------:R-:W-:Y:S02]  /*3430*/  USHF.R.U32.HI UR5, URZ, 0x4, UR5 ;  /* 0x00000004ff057899 */ /* 0x000fe40008011605 */
[----:B------:R-:W-:Y:S02]  /*3440*/  USHF.R.S32.HI UR64, URZ, 0x1f, UR6 ;  /* 0x0000001fff407899 */ /* 0x000fe40008011406 */
[----:B------:R-:W-:-:S02]  /*3450*/  USHF.R.U32.HI UR4, URZ, 0x4, UR4 ;  /* 0x00000004ff047899 */ /* 0x000fc40008011604 */
[----:B------:R-:W-:Y:S02]  /*3460*/  ULEA.HI UR64, UR64, UR6, URZ, 0x7 ;  /* 0x0000000640407291 */ /* 0x000fe4000f8f38ff */
[----:B------:R-:W-:Y:S02]  /*3470*/  ULOP3.LUT UR5, UR5, 0x3fff, URZ, 0xc0, !UPT ;  /* 0x00003fff05057892 */ /* 0x000fe4000f8ec0ff */
[----:B------:R-:W-:Y:S02]  /*3480*/  USHF.R.S32.HI UR64, URZ, 0x7, UR64 ;  /* 0x00000007ff407899 */ /* 0x000fe40008011440 */
[----:B------:R-:W-:Y:S02]  /*3490*/  ULOP3.LUT UR4, UR4, 0x3fff, URZ, 0xc0, !UPT ;  /* 0x00003fff04047892 */ /* 0x000fe4000f8ec0ff */
[----:B------:R-:W-:Y:S01]  /*34a0*/  UISETP.LT.AND UP0, UPT, UR64, 0x1, UPT ;  /* 0x000000014000788c */ /* 0x000fe2000bf01270 */
[----:B------:R-:W-:Y:S01]  /*34b0*/  UMOV UR60, 0x0 ;  /* 0x00000000003c7882 */ /* 0x000fe20000000000 */
[----:B------:R-:W-:-:S02]  /*34c0*/  UMOV UR61, 0x4180010 ;  /* 0x04180010003d7882 */ /* 0x000fc40000000000 */
[----:B------:R-:W-:Y:S01]  /*34d0*/  USEL UR65, UR64, 0x1, !UP0 ;  /* 0x0000000140417887 */ /* 0x000fe2000c000000 */
[----:B------:R-:W-:Y:S01]  /*34e0*/  UMOV UR58, 0x0 ;  /* 0x00000000003a7882 */ /* 0x000fe20000000000 */
[----:B------:R-:W-:Y:S01]  /*34f0*/  UMOV UR59, 0x4180010 ;  /* 0x04180010003b7882 */ /* 0x000fe20000000000 */
[----:B------:R-:W-:Y:S01]  /*3500*/  UMOV UR56, 0x0 ;  /* 0x0000000000387882 */ /* 0x000fe20000000000 */
[----:B------:R-:W-:Y:S01]  /*3510*/  UMOV UR57, 0x4180010 ;  /* 0x0418001000397882 */ /* 0x000fe20000000000 */
[----:B------:R-:W-:Y:S01]  /*3520*/  UMOV UR54, 0x0 ;  /* 0x0000000000367882 */ /* 0x000fe20000000000 */
[----:B------:R-:W-:Y:S01]  /*3530*/  UMOV UR55, 0x4180010 ;  /* 0x0418001000377882 */ /* 0x000fe20000000000 */
[----:B------:R-:W-:Y:S01]  /*3540*/  UMOV UR52, 0x0 ;  /* 0x0000000000347882 */ /* 0x000fe20000000000 */
[----:B------:R-:W-:Y:S01]  /*3550*/  UMOV UR53, 0x4180010 ;  /* 0x0418001000357882 */ /* 0x000fe20000000000 */
[----:B------:R-:W-:Y:S02]  /*3560*/  ULOP3.LUT UR45, UR5, 0x10000, URZ, 0xfc, !UPT ;  /* 0x00010000052d7892 */ /* 0x000fe4000f8efcff */
[----:B------:R-:W-:-:S02]  /*3570*/  ULOP3.LUT UR4, UR4, 0x10000, URZ, 0xfc, !UPT ;  /* 0x0001000004047892 */ /* 0x000fc4000f8efcff */
[----:B------:R-:W-:Y:S02]  /*3580*/  UIADD3 UR65, UPT, UPT, -UR65, URZ, URZ ;  /* 0x000000ff41417290 */ /* 0x000fe4000fffe1ff */
[----:B-1----:R-:W-:Y:S01]  /*3590*/  UISETP.GE.AND UP4, UPT, UR7, 0x1, UPT ;  /* 0x000000010700788c */ /* 0x002fe2000bf86270 */
[----:B------:R-:W-:Y:S01]  /*35a0*/  UMOV UR50, 0x0 ;  /* 0x0000000000327882 */ /* 0x000fe20000000000 */
[----:B------:R-:W-:Y:S01]  /*35b0*/  UMOV UR51, 0x4180010 ;  /* 0x0418001000337882 */ /* 0x000fe20000000000 */
[----:B------:R-:W-:Y:S01]  /*35c0*/  UMOV UR48, 0x0 ;  /* 0x0000000000307882 */ /* 0x000fe20000000000 */
[----:B--2---:R-:W-:Y:S01]  /*35d0*/  R2UR UR66, R0 ;  /* 0x00000000004272ca */ /* 0x004fe200000e0000 */
[----:B------:R-:W-:-:S14]  /*35e0*/  UMOV UR49, 0x4180010 ;  /* 0x0418001000317882 */ /* 0x000fdc0000000000 */
.L_x_67:
[----:B------:R-:W-:Y:S02]  /*35f0*/  LEA R0, R10, UR43, 0x3 ;  /* 0x0000002b0a007c11 */ /* 0x000fe4000f8e18ff */
[----:B------:R-:W-:Y:S02]  /*3600*/  SHF.L.U32 R2, R9, 0x1f, RZ ;  /* 0x0000001f09027819 */ /* 0x000fe400000006ff */
[----:B------:R-:W-:Y:S01]  /*3610*/  PLOP3.LUT P0, PT, PT, PT, UP4, 0x80, 0x8 ;  /* 0x000000000008781c */ /* 0x000fe20003f0f048 */
[----:B------:R-:W-:Y:S01]  /*3620*/  VIADD R3, R0, 0xa0 ;  /* 0x000000a000037836 */ /* 0x000fe20000000000 */
[----:B-1----:R-:W1:Y:S02]  /*3630*/  SYNCS.PHASECHK.TRANS64.TRYWAIT P1, [R0+URZ+0x90], R2 ;  /* 0x00009002000075a7 */ /* 0x002e6400080211ff */
[----:B-1-3--:R-:W-:Y:S09]  /*3640*/  @!P1 BRA `(.L_x_61) ;  /* 0x0000004c00649947 */ /* 0x00aff20003800000 */
.L_x_147:
[----:B------:R-:W-:Y:S01]  /*3650*/  LEA R4, R10, UR43, 0x4 ;  /* 0x0000002b0a047c11 */ /* 0x000fe2000f8e20ff */
[----:B------:R-:W-:Y:S01]  /*3660*/  @UP4 ULEA UR5, UR41, UR43, 0x3 ;  /* 0x0000002b29054291 */ /* 0x000fe2000f8e18ff */
[----:B------:R-:W-:Y:S01]  /*3670*/  PLOP3.LUT P2, PT, PT, PT, PT, 0x80, 0x8 ;  /* 0x000000000008781c */ /* 0x000fe20003f4f070 */
[----:B------:R-:W-:Y:S01]  /*3680*/  ULEA UR47, UR46, UR43, 0x3 ;  /* 0x0000002b2e2f7291 */ /* 0x000fe2000f8e18ff */
[----:B------:R-:W-:Y:S02]  /*3690*/  PRMT R3, RZ, 0x654, R3 ;  /* 0x00000654ff037816 */ /* 0x000fe40000000003 */
[----:B------:R-:W2:Y:S01]  /*36a0*/  LDS.128 R4, [R4+0x120] ;  /* 0x0001200004047984 */ /* 0x000ea20000000c00 */
[----:B-1----:R-:W-:Y:S02]  /*36b0*/  @P0 SHF.L.U32 R2, R8, 0x1f, RZ ;  /* 0x0000001f08020819 */ /* 0x002fe400000006ff */
[----:B------:R-:W-:Y:S01]  /*36c0*/  SHF.L.U32 R0, R11, 0x1f, RZ ;  /* 0x0000001f0b007819 */ /* 0x000fe200000006ff */
[----:B------:R-:W-:Y:S01]  /*36d0*/  @!PT LDS RZ, [RZ] ;  /* 0x00000000fffff984 */ /* 0x000fe20000000800 */
[----:B------:R-:W-:Y:S01]  /*36e0*/  @!PT LDS RZ, [RZ] ;  /* 0x00000000fffff984 */ /* 0x000fe20000000800 */
[----:B------:R-:W-:Y:S01]  /*36f0*/  @!PT LDS RZ, [RZ] ;  /* 0x00000000fffff984 */ /* 0x000fe20000000800 */
[----:B------:R-:W-:Y:S01]  /*3700*/  @!PT LDS RZ, [RZ] ;  /* 0x00000000fffff984 */ /* 0x000fe20000000800 */
[----:B------:R1:W-:Y:S06]  /*3710*/  MEMBAR.ALL.CTA ;  /* 0x0000000000007992 */ /* 0x0003ec0000008000 */
[----:B-1----:R-:W1:Y:S02]  /*3720*/  FENCE.VIEW.ASYNC.S ;  /* 0x00000000000073c6 */ /* 0x002e640000000000 */
[----:B-1----:R1:W-:Y:S01]  /*3730*/  SYNCS.ARRIVE.TRANS64.RED.A1T0 RZ, [R3+URZ], RZ ;  /* 0x000000ff03ff79a7 */ /* 0x0023e200081004ff */
[----:B------:R1:W3:Y:S01]  /*3740*/  @P0 SYNCS.PHASECHK.TRANS64.TRYWAIT P2, [UR5], R2 ;  /* 0x00000002ff0005a7 */ /* 0x0002e20008041105 */
[----:B------:R-:W-:Y:S01]  /*3750*/  ULEA.HI UR5, UR46, UR46, URZ, 0x1 ;  /* 0x0000002e2e057291 */ /* 0x000fe2000f8f08ff */
[----:B--2---:R-:W-:-:S03]  /*3760*/  LOP3.LUT P1, RZ, R6, 0x1, RZ, 0xc0, !PT ;  /* 0x0000000106ff7812 */ /* 0x004fc6000782c0ff */
[----:B------:R-:W-:Y:S02]  /*3770*/  ULOP3.LUT UR6, UR5, 0xffe, URZ, 0xc0, !UPT ;  /* 0x00000ffe05067892 */ /* 0x000fe4000f8ec0ff */
[----:B------:R-:W-:Y:S02]  /*3780*/  USHF.R.U32.HI UR38, URZ, 0x1, UR5 ;  /* 0x00000001ff267899 */ /* 0x000fe40008011605 */
[----:B------:R-:W-:Y:S02]  /*3790*/  UIADD3 UR5, UPT, UPT, -UR6, UR46, URZ ;  /* 0x0000002e06057290 */ /* 0x000fe4000fffe1ff */
[----:B------:R-:W-:-:S04]  /*37a0*/  UIMAD UR38, UR38, 0x60, UR66 ;  /* 0x00000060262678a4 */ /* 0x000fc8000f8e0242 */
[----:B------:R-:W-:Y:S01]  /*37b0*/  ULEA UR38, UR5, UR38, 0x14 ;  /* 0x0000002605267291 */ /* 0x000fe2000f8ea0ff */
[----:B------:R-:W2:Y:S02]  /*37c0*/  SYNCS.PHASECHK.TRANS64.TRYWAIT P0, [UR47+0xd0], R0 ;  /* 0x0000d000ff0075a7 */ /* 0x000ea4000800112f */
[----:B-123--:R-:W-:Y:S09]  /*37d0*/  @!P0 BRA `(.L_x_62) ;  /* 0x0000004c00148947 */ /* 0x00eff20003800000 */
.L_x_149:
[----:B------:R-:W-:Y:S01]  /*37e0*/  IADD3 R10, PT, PT, R10, 0x1, RZ ;  /* 0x000000010a0a7810 */ /* 0x000fe20007ffe0ff */
[----:B------:R-:W-:Y:S06]  /*37f0*/  BRA.U !UP4, `(.L_x_63) ;  /* 0x000000050c107547 */ /* 0x000fec000b800000 */
[----:B------:R-:W-:Y:S01]  /*3800*/  UPLOP3.LUT UP2, UPT, UPT, UPT, UPT, 0x40, 0x4 ;  /* 0x000000000004789c */ /* 0x000fe20003f4e870 */
[----:B------:R-:W-:Y:S01]  /*3810*/  UMOV UR40, UR65 ;  /* 0x0000004100287c82 */ /* 0x000fe20008000000 */
[----:B------:R-:W-:Y:S01]  /*3820*/  UMOV UR39, UR64 ;  /* 0x0000004000277c82 */ /* 0x000fe20008000000 */
[----:B------:R-:W-:-:S08]  /*3830*/  UMOV UR5, UR41 ;  /* 0x0000002900057c82 */ /* 0x000fd00008000000 */
.L_x_66:
[----:B------:R-:W-:Y:S02]  /*3840*/  UIADD3 UR40, UPT, UPT, UR40, 0x1, URZ ;  /* 0x0000000128287890 */ /* 0x000fe4000fffe0ff */
[----:B--2---:R-:W-:Y:S02]  /*3850*/  ULEA UR7, UR5, UR43, 0x3 ;  /* 0x0000002b05077291 */ /* 0x004fe4000f8e18ff */
[----:B------:R-:W-:Y:S01]  /*3860*/  UISETP.NE.AND UP3, UPT, UR40, URZ, UPT ;  /* 0x000000ff2800728c */ /* 0x000fe2000bf65270 */
[----:B---3--:R-:W-:Y:S10]  /*3870*/  @P2 BRA `(.L_x_64) ;  /* 0x00000000000c2947 */ /* 0x008ff40003800000 */
[----:B-1----:R-:W-:Y:S04]  /*3880*/  SHF.L.U32 R2, R8, 0x1f, RZ ;  /* 0x0000001f08027819 */ /* 0x002fe800000006ff */
[----:B------:R-:W1:Y:S02]  /*3890*/  SYNCS.PHASECHK.TRANS64.TRYWAIT P0, [UR7], R2 ;  /* 0x00000002ff0075a7 */ /* 0x000e640008001107 */
[----:B-1----:R-:W-:Y:S05]  /*38a0*/  @!P0 BRA `(.L_x_65) ;  /* 0x0000004800f88947 */ /* 0x002fea0003800000 */
.L_x_64:
[----:B------:R-:W-:Y:S01]  /*38b0*/  UISETP.NE.AND UP0, UPT, UR39, 0x1, UPT ;  /* 0x000000012700788c */ /* 0x000fe2000bf05270 */
[----:B------:R-:W-:Y:S01]  /*38c0*/  PLOP3.LUT P2, PT, PT, PT, PT, 0x80, 0x8 ;  /* 0x000000000008781c */ /* 0x000fe20003f4f070 */
[----:B------:R-:W-:Y:S02]  /*38d0*/  UIADD3 UR6, UPT, UPT, UR5, 0x1, URZ ;  /* 0x0000000105067890 */ /* 0x000fe4000fffe0ff */
[----:B------:R-:W-:Y:S02]  /*38e0*/  UIADD3 UR42, UPT, UPT, UR7, 0x28, URZ ;  /* 0x00000028072a7890 */ /* 0x000fe4000fffe0ff */
[----:B------:R-:W-:Y:S01]  /*38f0*/  UISETP.NE.AND UP1, UPT, UR6, 0x5, UPT ;  /* 0x000000050600788c */ /* 0x000fe2000bf25270 */
[----:B------:R-:W-:Y:S01]  /*3900*/  PLOP3.LUT P0, PT, PT, PT, UP0, 0x80, 0x8 ;  /* 0x000000000008781c */ /* 0x000fe20003f0f008 */
[----:B------:R-:W-:Y:S02]  /*3910*/  UIADD3 UR39, UPT, UPT, UR39, -0x1, URZ ;  /* 0xffffffff27277890 */ /* 0x000fe4000fffe0ff */
[----:B------:R-:W-:Y:S02]  /*3920*/  USEL UR8, URZ, 0x1, UP1 ;  /* 0x00000001ff087887 */ /* 0x000fe40008800000 */
[----:B------:R-:W-:Y:S01]  /*3930*/  USEL UR41, UR6, URZ, UP1 ;  /* 0x000000ff06297287 */ /* 0x000fe20008800000 */
[----:B------:R-:W-:Y:S01]  /*3940*/  UMOV UR7, 0x40004040 ;  /* 0x4000404000077882 */ /* 0x000fe20000000000 */
[----:B------:R-:W-:Y:S02]  /*3950*/  UMOV UR9, 0x40004040 ;  /* 0x4000404000097882 */ /* 0x000fe40000000000 */
[----:B------:R-:W-:Y:S01]  /*3960*/  @UP0 ULEA UR6, UR41, UR43, 0x3 ;  /* 0x0000002b29060291 */ /* 0x000fe2000f8e18ff */
[----:B------:R-:W-:Y:S01]  /*3970*/  LOP3.LUT R8, R8, UR8, RZ, 0x3c, !PT ;  /* 0x0000000808087c12 */ /* 0x000fe2000f8e3cff */
[----:B------:R-:W-:Y:S01]  /*3980*/  ULEA UR8, UR5, UR45, 0xa ;  /* 0x0000002d05087291 */ /* 0x000fe2000f8e50ff */
[----:B------:R-:W-:Y:S02]  /*3990*/  UMOV UR37, 0x40004040 ;  /* 0x4000404000257882 */ /* 0x000fe40000000000 */
[----:B-1----:R-:W-:Y:S01]  /*39a0*/  @P0 SHF.L.U32 R0, R8, 0x1f, RZ ;  /* 0x0000001f08000819 */ /* 0x002fe200000006ff */
[----:B------:R-:W-:Y:S02]  /*39b0*/  UIADD3 UR34, UPT, UPT, UR8, 0x2, URZ ;  /* 0x0000000208227890 */ /* 0x000fe4000fffe0ff */
[----:B------:R-:W-:Y:S01]  /*39c0*/  UIADD3 UR30, UPT, UPT, UR8, 0x4, URZ ;  /* 0x00000004081e7890 */ /* 0x000fe2000fffe0ff */
[----:B------:R2:W3:Y:S01]  /*39d0*/  @P0 SYNCS.PHASECHK.TRANS64.TRYWAIT P2, [UR6], R0 ;  /* 0x00000000ff0005a7 */ /* 0x0004e20008041106 */
[----:B------:R-:W-:Y:S02]  /*39e0*/  UIMAD UR6, UR5, 0x600, UR4 ;  /* 0x00000600050678a4 */ /* 0x000fe4000f8e0204 */
[----:B------:R-:W-:Y:S02]  /*39f0*/  UIADD3 UR26, UPT, UPT, UR8, 0x6, URZ ;  /* 0x00000006081a7890 */ /* 0x000fe4000fffe0ff */
[----:B------:R-:W-:Y:S02]  /*3a00*/  UIADD3 UR36, UPT, UPT, UR6, 0x2, URZ ;  /* 0x0000000206247890 */ /* 0x000fe4000fffe0ff */
[----:B------:R-:W-:Y:S02]  /*3a10*/  UIADD3 UR32, UPT, UPT, UR6, 0x4, URZ ;  /* 0x0000000406207890 */ /* 0x000fe4000fffe0ff */
[----:B------:R-:W-:Y:S01]  /*3a20*/  UIADD3 UR28, UPT, UPT, UR6, 0x6, URZ ;  /* 0x00000006061c7890 */ /* 0x000fe2000fffe0ff */
[----:B------:R2:W-:Y:S01]  /*3a30*/  UTCHMMA gdesc[UR8], gdesc[UR6], tmem[UR38], tmem[UR62], idesc[UR63], UP2 ;  /* 0x00ff3e06080075ea */ /* 0x0005e20009000026 */
[----:B------:R-:W-:Y:S02]  /*3a40*/  UIADD3 UR24, UPT, UPT, UR6, 0x300, URZ ;  /* 0x0000030006187890 */ /* 0x000fe4000fffe0ff */
[----:B------:R-:W-:Y:S02]  /*3a50*/  UIADD3 UR22, UPT, UPT, UR8, 0x200, URZ ;  /* 0x0000020008167890 */ /* 0x000fe4000fffe0ff */
[----:B------:R-:W-:Y:S02]  /*3a60*/  UIADD3 UR20, UPT, UPT, UR6, 0x302, URZ ;  /* 0x0000030206147890 */ /* 0x000fe4000fffe0ff */
[----:B------:R-:W-:Y:S02]  /*3a70*/  UIADD3 UR18, UPT, UPT, UR8, 0x202, URZ ;  /* 0x0000020208127890 */ /* 0x000fe4000fffe0ff */
[----:B------:R-:W-:Y:S02]  /*3a80*/  UIADD3 UR16, UPT, UPT, UR6, 0x304, URZ ;  /* 0x0000030406107890 */ /* 0x000fe4000fffe0ff */
[----:B------:R-:W-:Y:S02]  /*3a90*/  UIADD3 UR14, UPT, UPT, UR8, 0x204, URZ ;  /* 0x00000204080e7890 */ /* 0x000fe4000fffe0ff */
[----:B------:R-:W-:Y:S02]  /*3aa0*/  UIADD3 UR12, UPT, UPT, UR6, 0x306, URZ ;  /* 0x00000306060c7890 */ /* 0x000fe4000fffe0ff */
[----:B------:R-:W-:Y:S02]  /*3ab0*/  UIADD3 UR10, UPT, UPT, UR8, 0x206, URZ ;  /* 0x00000206080a7890 */ /* 0x000fe4000fffe0ff */
[----:B------:R-:W-:Y:S01]  /*3ac0*/  UPLOP3.LUT UP2, UPT, UPT, UPT, UPT, 0x80, 0x8 ;  /* 0x000000000008789c */ /* 0x000fe20003f4f070 */
[----:B------:R-:W-:Y:S01]  /*3ad0*/  UMOV UR35, 0x40004040 ;  /* 0x4000404000237882 */ /* 0x000fe20000000000 */
[----:B------:R-:W-:Y:S01]  /*3ae0*/  UMOV UR33, 0x40004040 ;  /* 0x4000404000217882 */ /* 0x000fe20000000000 */
[----:B------:R2:W-:Y:S01]  /*3af0*/  UTCHMMA gdesc[UR34], gdesc[UR36], tmem[UR38], tmem[UR60], idesc[UR61], UPT ;  /* 0x00ff3c24220075ea */ /* 0x0005e2000b800026 */
        /* <DEDUP_REMOVED lines=14> */
[----:B------:R-:W-:Y:S01]  /*3be0*/  UMOV UR11, 0x40004040 ;  /* 0x40004040000b7882 */ /* 0x000fe20000000000 */
[----:B------:R2:W-:Y:S01]  /*3bf0*/  UTCHMMA gdesc[UR14], gdesc[UR16], tmem[UR38], tmem[UR50], idesc[UR51], UPT ;  /* 0x00ff32100e0075ea */ /* 0x0005e2000b800026 */
[----:B------:R2:W-:Y:S01]  /*3c00*/  UTCHMMA gdesc[UR10], gdesc[UR12], tmem[UR38], tmem[UR48], idesc[UR49], UPT ;  /* 0x00ff300c0a0075ea */ /* 0x0005e2000b800026 */
[----:B------:R2:W-:Y:S01]  /*3c10*/  UTCBAR.MULTICAST [UR42], URZ, UR44 ;  /* 0x000000ff2a0073e9 */ /* 0x0005e2000800082c */
[----:B------:R-:W-:Y:S01]  /*3c20*/  UMOV UR5, UR41 ;  /* 0x0000002900057c82 */ /* 0x000fe20008000000 */
[----:B------:R-:W-:Y:S05]  /*3c30*/  BRA.U UP3, `(.L_x_66) ;  /* 0xfffffffd03007547 */ /* 0x000fea000b83ffff */
.L_x_63:
[----:B------:R-:W-:Y:S01]  /*3c40*/  UIADD3 UR5, UPT, UPT, UR46, 0x1, URZ ;  /* 0x000000012e057890 */ /* 0x000fe2000fffe0ff */
[C---:B------:R-:W-:Y:S01]  /*3c50*/  ISETP.NE.AND P0, PT, R10.reuse, 0x2, PT ;  /* 0x000000020a00780c */ /* 0x040fe20003f05270 */
[----:B--2---:R-:W-:Y:S02]  /*3c60*/  UIADD3 UR6, UPT, UPT, UR47, 0xb0, URZ ;  /* 0x000000b02f067890 */ /* 0x004fe4000fffe0ff */
[----:B------:R-:W-:Y:S01]  /*3c70*/  UISETP.NE.AND UP0, UPT, UR5, 0x4, UPT ;  /* 0x000000040500788c */ /* 0x000fe2000bf05270 */
[----:B-1----:R-:W-:Y:S02]  /*3c80*/  SEL R0, RZ, 0x1, P0 ;  /* 0x00000001ff007807 */ /* 0x002fe40000000000 */
[----:B------:R-:W-:Y:S01]  /*3c90*/  SEL R10, R10, RZ, P0 ;  /* 0x000000ff0a0a7207 */ /* 0x000fe20000000000 */
[----:B------:R-:W-:Y:S01]  /*3ca0*/  USEL UR7, URZ, 0x1, UP0 ;  /* 0x00000001ff077887 */ /* 0x000fe20008000000 */
[----:B------:R-:W-:Y:S01]  /*3cb0*/  LOP3.LUT R9, R9, R0, RZ, 0x3c, !PT ;  /* 0x0000000009097212 */ /* 0x000fe200078e3cff */
[----:B------:R-:W-:Y:S01]  /*3cc0*/  USEL UR46, UR5, URZ, UP0 ;  /* 0x000000ff052e7287 */ /* 0x000fe20008000000 */
[----:B------:R1:W-:Y:S03]  /*3cd0*/  UTCBAR [UR6], URZ ;  /* 0x000000ff060073e9 */ /* 0x0003e600080000ff */
[----:B------:R-:W-:Y:S01]  /*3ce0*/  LOP3.LUT R11, R11, UR7, RZ, 0x3c, !PT ;  /* 0x000000070b0b7c12 */ /* 0x000fe2000f8e3cff */
[----:B------:R-:W-:Y:S07]  /*3cf0*/  @P1 BRA `(.L_x_67) ;  /* 0xfffffff8003c1947 */ /* 0x000fee000383ffff */
[----:B------:R-:W2:Y:S01]  /*3d00*/  S2UR UR8, SR_CgaCtaId ;  /* 0x00000000000879c3 */ /* 0x000ea20000008800 */
[----:B------:R-:W-:Y:S01]  /*3d10*/  ELECT P0, URZ, PT ;  /* 0x0000000000ff782f */ /* 0x000fe20003800000 */
[----:B------:R-:W-:Y:S01]  /*3d20*/  IMAD.MOV.U32 R0, RZ, RZ, 0x1 ;  /* 0x00000001ff007424 */ /* 0x000fe200078e00ff */
[----:B------:R-:W-:Y:S01]  /*3d30*/  UIADD3 UR43, UPT, UPT, UR43, 0xd0, URZ ;  /* 0x000000d02b2b7890 */ /* 0x000fe2000fffe0ff */
[----:B------:R-:W-:Y:S01]  /*3d40*/  SHF.L.U32 R2, R11, 0x1f, RZ ;  /* 0x0000001f0b027819 */ /* 0x000fe200000006ff */
[----:B------:R-:W-:-:S03]  /*3d50*/  UMOV UR4, 0x40 ;  /* 0x0000004000047882 */ /* 0x000fc60000000000 */
[----:B------:R-:W-:Y:S01]  /*3d60*/  UVIRTCOUNT.DEALLOC.SMPOOL 0x80 ;  /* 0x000000800000784c */ /* 0x000fe20000000000 */
[----:B--2---:R-:W-:Y:S02]  /*3d70*/  ULEA UR8, UR8, UR4, 0x18 ;  /* 0x0000000408087291 */ /* 0x004fe4000f8ec0ff */
[----:B------:R-:W-:-:S07]  /*3d80*/  ULEA UR4, UR46, UR43, 0x3 ;  /* 0x0000002b2e047291 */ /* 0x000fce000f8e18ff */
[----:B------:R2:W-:Y:S02]  /*3d90*/  @P0 STS.U8 [UR8+0x1c], R0 ;  /* 0x00001c00ff000988 */ /* 0x0005e40008000008 */
[----:B------:R-:W4:Y:S02]  /*3da0*/  SYNCS.PHASECHK.TRANS64.TRYWAIT P0, [UR4], R2 ;  /* 0x00000002ff0075a7 */ /* 0x000f240008001104 */
[----:B--2-4-:R-:W-:Y:S05]  /*3db0*/  @!P0 BRA `(.L_x_68) ;  /* 0x0000004400cc8947 */ /* 0x014fea0003800000 */
.L_x_152:
[----:B------:R-:W-:-:S04]  /*3dc0*/  UIADD3 UR4, UPT, UPT, UR46, 0x1, URZ ;  /* 0x000000012e047890 */ /* 0x000fc8000fffe0ff */
[----:B------:R-:W-:-:S04]  /*3dd0*/  UISETP.NE.AND UP0, UPT, UR4, 0x4, UPT ;  /* 0x000000040400788c */ /* 0x000fc8000bf05270 */
[----:B-1----:R-:W-:Y:S02]  /*3de0*/  USEL UR6, URZ, 0x1, UP0 ;  /* 0x00000001ff067887 */ /* 0x002fe40008000000 */
[----:B------:R-:W-:-:S04]  /*3df0*/  USEL UR4, UR4, URZ, UP0 ;  /* 0x000000ff04047287 */ /* 0x000fc80008000000 */
[----:B------:R-:W-:Y:S01]  /*3e00*/  ULEA UR5, UR4, UR43, 0x3 ;  /* 0x0000002b04057291 */ /* 0x000fe2000f8e18ff */
[----:B--2---:R-:W-:-:S04]  /*3e10*/  LOP3.LUT R2, R11, UR6, RZ, 0x3c, !PT ;  /* 0x000000060b027c12 */ /* 0x004fc8000f8e3cff */
[----:B------:R-:W-:-:S04]  /*3e20*/  SHF.L.U32 R3, R2, 0x1f, RZ ;  /* 0x0000001f02037819 */ /* 0x000fc800000006ff */
[----:B------:R-:W1:Y:S02]  /*3e30*/  SYNCS.PHASECHK.TRANS64.TRYWAIT P0, [UR5], R3 ;  /* 0x00000003ff0075a7 */ /* 0x000e640008001105 */
[----:B-1----:R-:W-:Y:S05]  /*3e40*/  @!P0 BRA `(.L_x_69) ;  /* 0x0000004400c08947 */ /* 0x002fea0003800000 */
.L_x_154:
        /* <DEDUP_REMOVED lines=9> */
.L_x_156:
[----:B------:R-:W-:-:S04]  /*3ee0*/  UIADD3 UR4, UPT, UPT, UR4, 0x1, URZ ;  /* 0x0000000104047890 */ /* 0x000fc8000fffe0ff */
[----:B------:R-:W-:-:S04]  /*3ef0*/  UISETP.NE.AND UP0, UPT, UR4, 0x4, UPT ;  /* 0x000000040400788c */ /* 0x000fc8000bf05270 */
[----:B------:R-:W-:Y:S02]  /*3f00*/  USEL UR5, URZ, 0x1, UP0 ;  /* 0x00000001ff057887 */ /* 0x000fe40008000000 */
[----:B------:R-:W-:-:S04]  /*3f10*/  USEL UR4, UR4, URZ, UP0 ;  /* 0x000000ff04047287 */ /* 0x000fc80008000000 */
[----:B------:R-:W-:Y:S01]  /*3f20*/  ULEA UR4, UR4, UR43, 0x3 ;  /* 0x0000002b04047291 */ /* 0x000fe2000f8e18ff */
[----:B------:R-:W-:-:S04]  /*3f30*/  LOP3.LUT R2, R2, UR5, RZ, 0x3c, !PT ;  /* 0x0000000502027c12 */ /* 0x000fc8000f8e3cff */
[----:B------:R-:W-:-:S04]  /*3f40*/  SHF.L.U32 R2, R2, 0x1f, RZ ;  /* 0x0000001f02027819 */ /* 0x000fc800000006ff */
[----:B------:R-:W2:Y:S02]  /*3f50*/  SYNCS.PHASECHK.TRANS64.TRYWAIT P0, [UR4], R2 ;  /* 0x00000002ff0075a7 */ /* 0x000ea40008001104 */
[----:B--2---:R-:W-:Y:S05]  /*3f60*/  @!P0 BRA `(.L_x_71) ;  /* 0x0000004400a88947 */ /* 0x004fea0003800000 */
.L_x_158:
[----:B------:R-:W-:Y:S01]  /*3f70*/  NOP ;  /* 0x0000000000007918 */ /* 0x000fe20000000000 */
[----:B-1----:R-:W1:Y:S01]  /*3f80*/  LDS R0, [UR8+0x14] ;  /* 0x00001408ff007984 */ /* 0x002e620008000800 */
[----:B------:R-:W-:Y:S01]  /*3f90*/  ULOP3.LUT UR4, UR66, 0xffff, URZ, 0xc0, !UPT ;  /* 0x0000ffff42047892 */ /* 0x000fe2000f8ec0ff */
[----:B------:R-:W-:Y:S01]  /*3fa0*/  UMOV UR5, 0xffff ;  /* 0x0000ffff00057882 */ /* 0x000fe20000000000 */
[----:B------:R-:W-:Y:S02]  /*3fb0*/  UMOV UR6, 0x1 ;  /* 0x0000000100067882 */ /* 0x000fe40000000000 */
[----:B------:R-:W-:-:S04]  /*3fc0*/  USHF.R.U32.HI UR4, URZ, 0x5, UR4 ;  /* 0x00000005ff047899 */ /* 0x000fc80008011604 */
[----:B------:R-:W-:Y:S02]  /*3fd0*/  USHF.L.U32 UR5, UR5, UR4, URZ ;  /* 0x0000000405057299 */ /* 0x000fe400080006ff */
[----:B------:R-:W-:-:S04]  /*3fe0*/  USHF.L.U32 UR4, UR6, UR4, URZ ;  /* 0x0000000406047299 */ /* 0x000fc800080006ff */
[----:B-1----:R-:W-:-:S04]  /*3ff0*/  LOP3.LUT R0, R0, UR5, RZ, 0xc0, !PT ;  /* 0x0000000500007c12 */ /* 0x002fc8000f8ec0ff */
[----:B------:R-:W-:-:S13]  /*4000*/  ISETP.NE.AND P0, PT, R0, UR5, PT ;  /* 0x0000000500007c0c */ /* 0x000fda000bf05270 */
[----:B------:R-:W-:Y:S05]  /*4010*/  @P0 BRA `(.L_x_72) ;  /* 0x0000000000580947 */ /* 0x000fea0003800000 */
[----:B------:R-:W1:Y:S02]  /*4020*/  LDS R0, [UR8+0x18] ;  /* 0x00001808ff007984 */ /* 0x000e640008000800 */
[----:B-1----:R-:W-:-:S04]  /*4030*/  LOP3.LUT R0, R0, UR4, RZ, 0xc0, !PT ;  /* 0x0000000400007c12 */ /* 0x002fc8000f8ec0ff */
[----:B------:R-:W-:-:S13]  /*4040*/  ISETP.NE.AND P0, PT, R0, UR4, PT ;  /* 0x0000000400007c0c */ /* 0x000fda000bf05270 */
[----:B------:R-:W-:Y:S05]  /*4050*/  @P0 BRA `(.L_x_73) ;  /* 0x00000000003c0947 */ /* 0x000fea0003800000 */
[----:B------:R-:W1:Y:S01]  /*4060*/  S2R R2, SR_LANEID ;  /* 0x0000000000027919 */ /* 0x000e620000000000 */
[----:B------:R-:W-:-:S06]  /*4070*/  ULOP3.LUT UR5, URZ, UR5, URZ, 0x33, !UPT ;  /* 0x00000005ff057292 */ /* 0x000fcc000f8e33ff */
[----:B------:R-:W-:-:S04]  /*4080*/  IMAD.U32 R0, RZ, RZ, UR5 ;  /* 0x00000005ff007e24 */ /* 0x000fc8000f8e00ff */
[----:B------:R2:W4:Y:S02]  /*4090*/  REDUX UR7, R0 ;  /* 0x00000000000773c4 */ /* 0x0005240000000000 */
[----:B------:R1:W-:Y:S01]  /*40a0*/  UTCATOMSWS.AND URZ, UR5 ;  /* 0x0000000500ff79e3 */ /* 0x0003e20008000000 */
[----:B--2---:R-:W-:Y:S01]  /*40b0*/  LOP3.LUT R0, RZ, UR4, RZ, 0x33, !PT ;  /* 0x00000004ff007c12 */ /* 0x004fe2000f8e33ff */
[----:B------:R-:W-:Y:S02]  /*40c0*/  VOTEU.ANY UR4, UPT, PT ;  /* 0x0000000000047886 */ /* 0x000fe400038e0100 */
[----:B------:R-:W-:Y:S02]  /*40d0*/  UFLO.U32 UR4, UR4 ;  /* 0x00000004000472bd */ /* 0x000fe400080e0000 */
[----:B------:R-:W2:Y:S04]  /*40e0*/  REDUX UR6, R0 ;  /* 0x00000000000673c4 */ /* 0x000ea80000000000 */
[----:B-1----:R-:W-:-:S02]  /*40f0*/  ISETP.EQ.U32.AND P0, PT, R2, UR4, PT ;  /* 0x0000000402007c0c */ /* 0x002fc4000bf02070 */
[----:B----4-:R-:W-:-:S11]  /*4100*/  MOV R2, UR7 ;  /* 0x0000000700027c02 */ /* 0x010fd60008000f00 */
[----:B------:R1:W-:Y:S01]  /*4110*/  @P0 ATOMS.AND RZ, [UR8+0x14], R2 ;  /* 0x00001402ffff098c */ /* 0x0003e2000a800008 */
[----:B--2---:R-:W-:-:S05]  /*4120*/  IMAD.U32 R0, RZ, RZ, UR6 ;  /* 0x00000006ff007e24 */ /* 0x004fca000f8e00ff */
[----:B------:R1:W-:Y:S01]  /*4130*/  @P0 ATOMS.AND RZ, [UR8+0x18], R0 ;  /* 0x00001800ffff098c */ /* 0x0003e2000a800008 */
[----:B------:R-:W-:Y:S05]  /*4140*/  BRA `(.L_x_74) ;  /* 0x0000000000147947 */ /* 0x000fea0003800000 */
.L_x_73:
[----:B------:R-:W-:Y:S02]  /*4150*/  MOV R2, 0x4170 ;  /* 0x0000417000027802 */ /* 0x000fe40000000f00 */
[----:B---3-5:R-:W-:Y:S05]  /*4160*/  CALL.REL.NOINC `($__internal_0_$__cuda_sm10x_tcgen05_guardrail_trap_col_being_dealloced_not_returned_by_alloc) ;  /* 0x00000048004c7944 */ /* 0x028fea0003c00000 */
[----:B------:R-:W-:Y:S05]  /*4170*/  BRA `(.L_x_74) ;  /* 0x0000000000087947 */ /* 0x000fea0003800000 */
.L_x_72:
[----:B------:R-:W-:Y:S02]  /*4180*/  MOV R2, 0x41a0 ;  /* 0x000041a000027802 */ /* 0x000fe40000000f00 */
[----:B---3-5:R-:W-:Y:S05]  /*4190*/  CALL.REL.NOINC `($__internal_2_$__cuda_sm10x_tcgen05_guardrail_trap_unallocated_columns_being_dealloced) ;  /* 0x0000004800587944 */ /* 0x028fea0003c00000 */
.L_x_74:
[----:B------:R-:W-:Y:S01]  /*41a0*/  NOP ;  /* 0x0000000000007918 */ /* 0x000fe20000000000 */
[----:B------:R-:W-:Y:S05]  /*41b0*/  EXIT ;  /* 0x000000000000794d */ /* 0x000fea0003800000 */
.L_x_56:
[----:B------:R-:W-:-:S09]  /*41c0*/  UISETP.NE.OR UP0, UPT, UR18, 0x3, !UP3 ;  /* 0x000000031200788c */ /* 0x000fd2000df05670 */
[----:B------:R-:W-:Y:S05]  /*41d0*/  BRA.U UP0, `(.L_x_75) ;  /* 0x00000011001c7547 */ /* 0x000fea000b800000 */
[----:B------:R-:W2:Y:S01]  /*41e0*/  LDCU.64 UR4, c[0x0][0x888] ;  /* 0x00011100ff0477ac */ /* 0x000ea20008000a00 */
[----:B------:R-:W3:Y:S01]  /*41f0*/  LDC.64 R12, c[0x0][0x348] ;  /* 0x0000d200ff0c7b82 */ /* 0x000ee20000000a00 */
[----:B------:R-:W-:Y:S02]  /*4200*/  HFMA2 R9, -RZ, RZ, 0, 0 ;  /* 0x00000000ff097431 */ /* 0x000fe400000001ff */
[----:B------:R-:W-:Y:S01]  /*4210*/  IMAD.MOV.U32 R11, RZ, RZ, 0x1 ;  /* 0x00000001ff0b7424 */ /* 0x000fe200078e00ff */
[----:B------:R-:W4:Y:S01]  /*4220*/  LDCU UR38, c[0x0][0x370] ;  /* 0x00006e00ff2677ac */ /* 0x000f220008000800 */
[----:B------:R-:W-:Y:S01]  /*4230*/  IMAD.MOV.U32 R10, RZ, RZ, RZ ;  /* 0x000000ffff0a7224 */ /* 0x000fe200078e00ff */
[----:B------:R-:W-:Y:S01]  /*4240*/  MOV R3, 0x1000 ;  /* 0x0000100000037802 */ /* 0x000fe20000000f00 */
[----:B------:R-:W4:Y:S01]  /*4250*/  LDCU.128 UR32, c[0x0][0xb10] ;  /* 0x00016200ff2077ac */ /* 0x000f220008000c00 */
[----:B------:R-:W1:Y:S01]  /*4260*/  LDCU UR37, c[0x0][0x374] ;  /* 0x00006e80ff2577ac */ /* 0x000e620008000800 */
[----:B------:R-:W1:Y:S01]  /*4270*/  LDCU.64 UR30, c[0x0][0x890] ;  /* 0x00011200ff1e77ac */ /* 0x000e620008000a00 */
[----:B------:R-:W1:Y:S01]  /*4280*/  LDCU UR15, c[0x0][0xb0c] ;  /* 0x00016180ff0f77ac */ /* 0x000e620008000800 */
[----:B--2---:R-:W-:Y:S01]  /*4290*/  UISETP.NE.U32.AND UP0, UPT, UR4, URZ, UPT ;  /* 0x000000ff0400728c */ /* 0x004fe2000bf05070 */
[----:B------:R-:W2:Y:S01]  /*42a0*/  LDCU UR44, c[0x0][0xb20] ;  /* 0x00016400ff2c77ac */ /* 0x000ea20008000800 */
[----:B------:R-:W2:Y:S01]  /*42b0*/  LDCU UR4, c[0x0][0xb30] ;  /* 0x00016600ff0477ac */ /* 0x000ea20008000800 */
[----:B------:R-:W-:Y:S01]  /*42c0*/  UMOV UR21, 0x400 ;  /* 0x0000040000157882 */ /* 0x000fe20000000000 */
[----:B----4-:R-:W-:-:S02]  /*42d0*/  UIMAD.WIDE.U32 UR6, UR38, UR32, URZ ;  /* 0x00000020260672a5 */ /* 0x010fc4000f8e00ff */
[----:B-1----:R-:W-:Y:S02]  /*42e0*/  UIMAD.WIDE.U32 UR8, UR37, UR35, URZ ;  /* 0x00000023250872a5 */ /* 0x002fe4000f8e00ff */
[----:B------:R-:W-:Y:S02]  /*42f0*/  ULEA UR21, UR47, UR21, 0x18 ;  /* 0x000000152f157291 */ /* 0x000fe4000f8ec0ff */
[----:B------:R-:W-:Y:S02]  /*4300*/  USEL UR39, URZ, 0x1, UP6 ;  /* 0x00000001ff277887 */ /* 0x000fe4000b000000 */
[----:B------:R-:W-:Y:S02]  /*4310*/  UISETP.NE.U32.AND UP6, UPT, UR30, URZ, UPT ;  /* 0x000000ff1e00728c */ /* 0x000fe4000bfc5070 */
[----:B------:R-:W-:Y:S02]  /*4320*/  UIADD3 UR40, UPT, UPT, UR21, 0x60, URZ ;  /* 0x0000006015287890 */ /* 0x000fe4000fffe0ff */
[----:B------:R-:W-:-:S02]  /*4330*/  UISETP.NE.AND.EX UP5, UPT, UR5, URZ, UPT, UP0 ;  /* 0x000000ff0500728c */ /* 0x000fc4000bfa5300 */
[----:B------:R-:W-:Y:S01]  /*4340*/  UISETP.NE.AND UP0, UPT, UR42, 0x1, UPT ;  /* 0x000000012a00788c */ /* 0x000fe2000bf05270 */
[----:B------:R-:W-:Y:S01]  /*4350*/  UMOV UR6, UR7 ;  /* 0x0000000700067c82 */ /* 0x000fe20008000000 */
[----:B------:R-:W-:Y:S01]  /*4360*/  UMOV UR41, UR9 ;  /* 0x0000000900297c82 */ /* 0x000fe20008000000 */
[----:B------:R-:W-:Y:S02]  /*4370*/  UISETP.NE.AND UP0, UPT, UR15, 0x1, UPT ;  /* 0x000000010f00788c */ /* 0x000fe4000bf05270 */
[----:B------:R-:W-:Y:S02]  /*4380*/  UPLOP3.LUT UP4, UPT, UPT, UPT, UPT, 0x40, 0x4 ;  /* 0x000000000004789c */ /* 0x000fe40003f8e870 */
[----:B------:R-:W-:Y:S01]  /*4390*/  UISETP.GE.AND UP2, UPT, UR42, 0x1, UPT ;  /* 0x000000012a00788c */ /* 0x000fe2000bf46270 */
[----:B------:R-:W1:Y:S01]  /*43a0*/  LDCU.64 UR22, c[0x0][0xb28] ;  /* 0x00016500ff1677ac */ /* 0x000e620008000a00 */
[----:B------:R-:W-:Y:S02]  /*43b0*/  UISETP.NE.AND.EX UP6, UPT, UR31, URZ, UPT, UP6 ;  /* 0x000000ff1f00728c */ /* 0x000fe4000bfc5360 */
[----:B------:R-:W-:-:S02]  /*43c0*/  UIADD3 UR25, UPT, UPT, UR21, 0x50, URZ ;  /* 0x0000005015197890 */ /* 0x000fc4000fffe0ff */
[----:B------:R-:W-:Y:S02]  /*43d0*/  UIADD3 UR17, UPT, UPT, UR21, 0x58, URZ ;  /* 0x0000005815117890 */ /* 0x000fe4000fffe0ff */
[----:B------:R-:W-:Y:S02]  /*43e0*/  UPRMT UR40, UR47, 0x654, UR40 ;  /* 0x000006542f287896 */ /* 0x000fe40008000028 */
[----:B------:R-:W-:Y:S02]  /*43f0*/  USHF.R.U32.HI UR43, URZ, UR33, UR6 ;  /* 0x00000021ff2b7299 */ /* 0x000fe40008011606 */
[----:B--2---:R-:W-:Y:S02]  /*4400*/  USHF.R.U32.HI UR41, URZ, UR44, UR41 ;  /* 0x0000002cff297299 */ /* 0x004fe40008011629 */
[----:B------:R-:W-:Y:S02]  /*4410*/  UISETP.NE.AND UP0, UPT, UR34, 0x1, UPT ;  /* 0x000000012200788c */ /* 0x000fe4000bf05270 */
[----:B---3--:R-:W-:-:S11]  /*4420*/  UISETP.NE.AND UP3, UPT, UR4, 0x1, UPT ;  /* 0x000000010400788c */ /* 0x008fd6000bf65270 */
.L_x_85:
[C---:B------:R-:W-:Y:S02]  /*4430*/  LEA R8, R10.reuse, UR21, 0x3 ;  /* 0x000000150a087c11 */ /* 0x040fe4000f8e18ff */
[----:B------:R-:W-:Y:S02]  /*4440*/  SHF.L.U32 R0, R9, 0x1f, RZ ;  /* 0x0000001f09007819 */ /* 0x000fe400000006ff */
[----:B------:R-:W-:Y:S02]  /*4450*/  LEA R4, R10, UR21, 0x4 ;  /* 0x000000150a047c11 */ /* 0x000fe4000f8e20ff */
[----:B--2---:R-:W2:Y:S02]  /*4460*/  SYNCS.PHASECHK.TRANS64.TRYWAIT P0, [R8+URZ+0x90], R0 ;  /* 0x00009000080075a7 */ /* 0x004ea400080011ff */
[----:B--2---:R-:W-:Y:S05]  /*4470*/  @!P0 BRA `(.L_x_76) ;  /* 0x00000040007c8947 */ /* 0x004fea0003800000 */
.L_x_159:
[----:B------:R-:W3:Y:S01]  /*4480*/  LDS.128 R4, [R4+0x120] ;  /* 0x0001200004047984 */ /* 0x000ee20000000c00 */
[----:B------:R-:W-:Y:S01]  /*4490*/  UISETP.GE.AND UP0, UPT, UR42, 0x1, UPT ;  /* 0x000000012a00788c */ /* 0x000fe2000bf06270 */
[----:B------:R-:W-:Y:S01]  /*44a0*/  @!PT LDS RZ, [RZ] ;  /* 0x00000000fffff984 */ /* 0x000fe20000000800 */
[----:B------:R-:W-:Y:S01]  /*44b0*/  @!PT LDS RZ, [RZ] ;  /* 0x00000000fffff984 */ /* 0x000fe20000000800 */
[----:B------:R-:W-:Y:S01]  /*44c0*/  @!PT LDS RZ, [RZ] ;  /* 0x00000000fffff984 */ /* 0x000fe20000000800 */
[----:B------:R-:W-:Y:S01]  /*44d0*/  @!PT LDS RZ, [RZ] ;  /* 0x00000000fffff984 */ /* 0x000fe20000000800 */
[----:B------:R4:W-:Y:S06]  /*44e0*/  MEMBAR.ALL.CTA ;  /* 0x0000000000007992 */ /* 0x0009ec0000008000 */
[----:B----4-:R-:W4:Y:S01]  /*44f0*/  FENCE.VIEW.ASYNC.S ;  /* 0x00000000000073c6 */ /* 0x010f220000000000 */
[----:B---3--:R-:W-:Y:S11]  /*4500*/  LOP3.LUT P0, RZ, R6, 0x1, RZ, 0xc0, !PT ;  /* 0x0000000106ff7812 */ /* 0x008ff6000780c0ff */
[----:B------:R-:W-:Y:S02]  /*4510*/  @!UPT UIADD3 URZ, UPT, UPT, URZ, URZ, URZ ;  /* 0x000000fffffff290 */ /* 0x000fe4000fffe0ff */
[----:B----4-:R-:W-:Y:S01]  /*4520*/  VOTEU.ANY UP2, P0 ;  /* 0x0000000000ff7886 */ /* 0x010fe20000040100 */
[----:B------:R-:W-:Y:S11]  /*4530*/  PLOP3.LUT P0, PT, PT, PT, UP2, 0x80, 0x8 ;  /* 0x000000000008781c */ /* 0x000ff60003f0f028 */
[----:B------:R-:W-:Y:S02]  /*4540*/  @!UPT UIADD3 URZ, UPT, UPT, URZ, URZ, URZ ;  /* 0x000000fffffff290 */ /* 0x000fe4000fffe0ff */
[----:B--2---:R-:W-:Y:S02]  /*4550*/  @P0 SHF.R.U32.HI R0, RZ, 0x10, R5 ;  /* 0x00000010ff000819 */ /* 0x004fe40000011605 */
[----:B------:R-:W-:Y:S02]  /*4560*/  @P0 MOV R2, R4 ;  /* 0x0000000400020202 */ /* 0x000fe40000000f00 */
[----:B------:R-:W-:Y:S01]  /*4570*/  @P0 R2UR UR4, R0 ;  /* 0x00000000000402ca */ /* 0x000fe200000e0000 */
[----:B------:R-:W-:Y:S01]  /*4580*/  VIADD R0, R8, 0xa0 ;  /* 0x000000a008007836 */ /* 0x000fe20000000000 */
[----:B------:R-:W-:Y:S02]  /*4590*/  @P0 LOP3.LUT R4, R5, 0xffff, RZ, 0xc0, !PT ;  /* 0x0000ffff05040812 */ /* 0x000fe400078ec0ff */
[----:B------:R-:W-:Y:S02]  /*45a0*/  @P0 R2UR UR6, R2 ;  /* 0x00000000020602ca */ /* 0x000fe400000e0000 */
[----:B------:R-:W-:Y:S02]  /*45b0*/  PRMT R0, RZ, 0x654, R0 ;  /* 0x00000654ff007816 */ /* 0x000fe40000000000 */
[----:B------:R-:W-:Y:S02]  /*45c0*/  @P0 R2UR UR5, R4 ;  /* 0x00000000040502ca */ /* 0x000fe400000e0000 */
[----:B------:R2:W-:Y:S03]  /*45d0*/  SYNCS.ARRIVE.TRANS64.RED.A1T0 RZ, [R0+URZ], RZ ;  /* 0x000000ff00ff79a7 */ /* 0x0005e600081004ff */
[----:B------:R-:W-:Y:S04]  /*45e0*/  @UP2 UMOV UR29, UR4 ;  /* 0x00000004001d2c82 */ /* 0x000fe80008000000 */
[----:B------:R-:W-:Y:S04]  /*45f0*/  @UP2 UMOV UR14, UR6 ;  /* 0x00000006000e2c82 */ /* 0x000fe80008000000 */
[----:B------:R-:W-:Y:S01]  /*4600*/  @UP2 UMOV UR13, UR5 ;  /* 0x00000005000d2c82 */ /* 0x000fe20008000000 */
[----:B------:R-:W-:Y:S05]  /*4610*/  BRA.U !UP0, `(.L_x_77) ;  /* 0x0000000108c07547 */ /* 0x000fea000b800000 */
[----:B------:R-:W-:Y:S02]  /*4620*/  UIMAD.WIDE.U32 UR8, UR13, UR35, URZ ;  /* 0x000000230d0872a5 */ /* 0x000fe4000f8e00ff */
[----:B------:R-:W-:Y:S02]  /*4630*/  UP2UR UR12, UPR, URZ, 0x4 ;  /* 0x00000004ff0c7883 */ /* 0x000fe40008000000 */
[----:B------:R-:W-:Y:S02]  /*4640*/  UISETP.NE.AND UP2, UPT, UR34, 0x1, UPT ;  /* 0x000000012200788c */ /* 0x000fe4000bf45270 */
[----:B------:R-:W-:Y:S02]  /*4650*/  UIMAD.WIDE.U32 UR10, UR14, UR32, URZ ;  /* 0x000000200e0a72a5 */ /* 0x000fe4000f8e00ff */
[----:B------:R-:W-:Y:S02]  /*4660*/  USEL UR4, UR37, UR41, !UP2 ;  /* 0x0000002925047287 */ /* 0x000fe4000d000000 */
[----:B------:R-:W-:Y:S02]  /*4670*/  UISETP.NE.AND UP0, UPT, UR15, 0x1, UPT ;  /* 0x000000010f00788c */ /* 0x000fe4000bf05270 */
[----:B------:R-:W-:Y:S02]  /*4680*/  UP2UR UR16, UPR, URZ, 0x2 ;  /* 0x00000002ff107883 */ /* 0x000fe40008000000 */
[----:B------:R-:W-:Y:S02]  /*4690*/  UISETP.NE.AND UP1, UPT, UR42, 0x1, UPT ;  /* 0x000000012a00788c */ /* 0x000fe4000bf25270 */
[----:B-1----:R-:W-:Y:S02]  /*46a0*/  UIMAD.WIDE.U32 UR18, UR4, UR22, URZ ;  /* 0x00000016041272a5 */ /* 0x002fe4000f8e00ff */
[----:B------:R-:W-:Y:S01]  /*46b0*/  USEL UR7, UR38, UR43, !UP0 ;  /* 0x0000002b26077287 */ /* 0x000fe2000c000000 */
[----:B------:R-:W-:Y:S02]  /*46c0*/  UMOV UR5, UR9 ;  /* 0x0000000900057c82 */ /* 0x000fe40008000000 */
[----:B------:R-:W-:Y:S02]  /*46d0*/  USHF.R.U32.HI UR6, URZ, UR44, UR5 ;  /* 0x0000002cff067299 */ /* 0x000fe40008011605 */
[----:B------:R-:W-:Y:S02]  /*46e0*/  UIMAD.WIDE.U32 UR26, UR7, UR22, URZ ;  /* 0x00000016071a72a5 */ /* 0x000fe4000f8e00ff */
[----:B------:R-:W-:Y:S02]  /*46f0*/  USEL UR6, UR13, UR6, !UP2 ;  /* 0x000000060d067287 */ /* 0x000fe4000d000000 */
[----:B------:R-:W-:Y:S01]  /*4700*/  UISETP.NE.AND UP2, UPT, UR12, URZ, UPT ;  /* 0x000000ff0c00728c */ /* 0x000fe2000bf45270 */
[----:B------:R-:W-:Y:S01]  /*4710*/  UMOV UR5, UR11 ;  /* 0x0000000b00057c82 */ /* 0x000fe20008000000 */
[----:B------:R-:W-:Y:S02]  /*4720*/  UIMAD.WIDE.U32 UR10, UR6, UR22, URZ ;  /* 0x00000016060a72a5 */ /* 0x000fe4000f8e00ff */
[----:B------:R-:W-:Y:S03]  /*4730*/  USHF.R.U32.HI UR8, URZ, UR33, UR5 ;  /* 0x00000021ff087299 */ /* 0x000fe60008011605 */
[----:B------:R-:W-:Y:S02]  /*4740*/  UMOV UR5, UR19 ;  /* 0x0000001300057c82 */ /* 0x000fe40008000000 */
[----:B------:R-:W-:Y:S03]  /*4750*/  @UP1 USHF.R.U32.HI UR4, URZ, UR23, UR5 ;  /* 0x00000017ff041299 */ /* 0x000fe60008011605 */
[----:B------:R-:W-:Y:S01]  /*4760*/  UMOV UR5, UR27 ;  /* 0x0000001b00057c82 */ /* 0x000fe20008000000 */
[----:B------:R-:W-:Y:S02]  /*4770*/  UIMAD UR4, UR42, UR4, URZ ;  /* 0x000000042a0472a4 */ /* 0x000fe4000f8e02ff */
[----:B------:R-:W-:Y:S02]  /*4780*/  @UP1 USHF.R.U32.HI UR7, URZ, UR23, UR5 ;  /* 0x00000017ff071299 */ /* 0x000fe40008011605 */
[----:B------:R-:W-:Y:S02]  /*4790*/  USEL UR5, UR14, UR8, !UP0 ;  /* 0x000000080e057287 */ /* 0x000fe4000c000000 */
[----:B------:R-:W-:Y:S02]  /*47a0*/  UIMAD UR8, UR42, UR7, URZ ;  /* 0x000000072a0872a4 */ /* 0x000fe4000f8e02ff */
[----:B------:R-:W-:Y:S03]  /*47b0*/  UISETP.GE.AND UP0, UPT, UR6, UR4, UPT ;  /* 0x000000040600728c */ /* 0x000fe6000bf06270 */
[----:B------:R-:W-:Y:S01]  /*47c0*/  UMOV UR4, UR11 ;  /* 0x0000000b00047c82 */ /* 0x000fe20008000000 */
[----:B------:R-:W-:Y:S02]  /*47d0*/  UISETP.GE.OR UP0, UPT, UR5, UR8, UP0 ;  /* 0x000000080500728c */ /* 0x000fe40008706670 */
[----:B------:R-:W-:Y:S02]  /*47e0*/  USHF.R.U32.HI UR4, URZ, UR23, UR4 ;  /* 0x00000017ff047299 */ /* 0x000fe40008011604 */
[----:B------:R-:W-:Y:S02]  /*47f0*/  UIMAD.WIDE.U32 UR8, UR5, UR22, URZ ;  /* 0x00000016050872a5 */ /* 0x000fe4000f8e00ff */
[----:B------:R-:W-:Y:S04]  /*4800*/  USEL UR10, UR6, UR4, !UP1 ;  /* 0x00000004060a7287 */ /* 0x000fe8000c800000 */
[----:B------:R-:W-:Y:S01]  /*4810*/  UIADD3 UR11, UPT, UPT, -UR10, URZ, URZ ;  /* 0x000000ff0a0b7290 */ /* 0x000fe2000fffe1ff */
[----:B------:R-:W-:Y:S02]  /*4820*/  @!UP0 UMOV UR4, UR9 ;  /* 0x0000000900048c82 */ /* 0x000fe40008000000 */
[----:B------:R-:W-:Y:S02]  /*4830*/  @!UP0 USHF.R.U32.HI UR4, URZ, UR23, UR4 ;  /* 0x00000017ff048299 */ /* 0x000fe40008011604 */
[----:B------:R-:W-:Y:S02]  /*4840*/  UIMAD UR8, UR42, UR11, UR6 ;  /* 0x0000000b2a0872a4 */ /* 0x000fe4000f8e0206 */
[----:B------:R-:W-:Y:S02]  /*4850*/  @!UP0 USEL UR4, UR5, UR4, !UP1 ;  /* 0x0000000405048287 */ /* 0x000fe4000c800000 */
[----:B------:R-:W-:Y:S02]  /*4860*/  UISETP.NE.AND UP1, UPT, UR16, URZ, UPT ;  /* 0x000000ff1000728c */ /* 0x000fe4000bf25270 */
[----:B------:R-:W-:Y:S02]  /*4870*/  @!UP0 UIMAD UR8, UR7, UR8, UR4 ;  /* 0x00000008070882a4 */ /* 0x000fe4000f8e0204 */
[----:B------:R-:W-:Y:S02]  /*4880*/  @!UP0 UIADD3 UR9, UPT, UPT, UR10, -UR4, URZ ;  /* 0x800000040a098290 */ /* 0x000fe4000fffe0ff */
[----:B------:R-:W-:Y:S02]  /*4890*/  UIADD3 UR4, UPT, UPT, -UR5, URZ, URZ ;  /* 0x000000ff05047290 */ /* 0x000fe4000fffe1ff */
[----:B------:R-:W-:Y:S02]  /*48a0*/  UIADD3 UR7, UPT, UPT, -UR6, URZ, URZ ;  /* 0x000000ff06077290 */ /* 0x000fe4000fffe1ff */
[----:B------:R-:W-:Y:S02]  /*48b0*/  @!UP0 UIMAD UR6, UR9, UR42, UR5 ;  /* 0x0000002a090682a4 */ /* 0x000fe4000f8e0205 */
[----:B------:R-:W-:Y:S02]  /*48c0*/  UIMAD UR14, UR15, UR4, UR14 ;  /* 0x000000040f0e72a4 */ /* 0x000fe4000f8e020e */
[----:B------:R-:W-:Y:S01]  /*48d0*/  UIMAD UR13, UR34, UR7, UR13 ;  /* 0x00000007220d72a4 */ /* 0x000fe2000f8e020d */
[----:B------:R-:W-:Y:S02]  /*48e0*/  @!UP0 UMOV UR5, UR8 ;  /* 0x0000000800058c82 */ /* 0x000fe40008000000 */
[----:B------:R-:W-:Y:S02]  /*48f0*/  UIMAD UR14, UR5, UR15, UR14 ;  /* 0x0000000f050e72a4 */ /* 0x000fe4000f8e020e */
[----:B------:R-:W-:Y:S11]  /*4900*/  UIMAD UR13, UR6, UR34, UR13 ;  /* 0x00000022060d72a4 */ /* 0x000ff6000f8e020d */
[----:B------:R-:W-:Y:S01]  /*4910*/  @!UPT UIADD3 URZ, UPT, UPT, URZ, URZ, URZ ;  /* 0x000000fffffff290 */ /* 0x000fe2000fffe0ff */
.L_x_77:
[----:B------:R-:W3:Y:S01]  /*4920*/  @!UP3 LDCU.128 UR8, c[0x0][0xb10] ;  /* 0x00016200ff08b7ac */ /* 0x000ee20008000c00 */
[----:B------:R-:W-:Y:S02]  /*4930*/  ISETP.NE.U32.AND P0, PT, RZ, UR30, PT ;  /* 0x0000001eff007c0c */ /* 0x000fe4000bf05070 */
[----:B------:R-:W-:Y:S02]  /*4940*/  SHF.L.U32 R4, R11, 0x1f, RZ ;  /* 0x0000001f0b047819 */ /* 0x000fe400000006ff */
[----:B------:R-:W-:Y:S01]  /*4950*/  ISETP.NE.AND.EX P0, PT, RZ, UR31, PT, P0 ;  /* 0x0000001fff007c0c */ /* 0x000fe2000bf05300 */
[----:B------:R-:W4:Y:S01]  /*4960*/  @!UP3 LDCU UR5, c[0x0][0xb0c] ;  /* 0x00016180ff05b7ac */ /* 0x000f220008000800 */
[----:B------:R-:W-:Y:S02]  /*4970*/  USHF.L.U32 UR27, UR20, 0x6, URZ ;  /* 0x00000006141b7899 */ /* 0x000fe400080006ff */
[----:B------:R-:W-:Y:S02]  /*4980*/  UIMAD UR26, UR24, 0x60, URZ ;  /* 0x00000060181a78a4 */ /* 0x000fe4000f8e02ff */
[----:B---3--:R-:W-:Y:S07]  /*4990*/  UIMAD.WIDE.U32 UR6, UR14, UR8, URZ ;  /* 0x000000080e0672a5 */ /* 0x008fee000f8e00ff */
[----:B------:R-:W-:Y:S01]  /*49a0*/  @!UP3 UMOV UR4, UR7 ;  /* 0x000000070004bc82 */ /* 0x000fe20008000000 */
[----:B----4-:R-:W-:Y:S02]  /*49b0*/  @!UP3 UISETP.NE.AND UP0, UPT, UR5, 0x1, UPT ;  /* 0x000000010500b88c */ /* 0x010fe4000bf05270 */
[----:B------:R-:W-:Y:S02]  /*49c0*/  @!UP3 USHF.R.U32.HI UR4, URZ, UR9, UR4 ;  /* 0x00000009ff04b299 */ /* 0x000fe40008011604 */
[----:B------:R-:W-:Y:S02]  /*49d0*/  UIMAD.WIDE.U32 UR6, UR13, UR11, URZ ;  /* 0x0000000b0d0672a5 */ /* 0x000fe4000f8e00ff */
[----:B------:R-:W-:Y:S02]  /*49e0*/  @!UP3 USEL UR8, UR14, UR4, !UP0 ;  /* 0x000000040e08b287 */ /* 0x000fe4000c000000 */
[----:B------:R-:W-:Y:S03]  /*49f0*/  @!UP3 UISETP.NE.AND UP0, UPT, UR10, 0x1, UPT ;  /* 0x000000010a00b88c */ /* 0x000fe6000bf05270 */
[----:B------:R-:W-:Y:S02]  /*4a00*/  @!UP3 UMOV UR6, UR7 ;  /* 0x000000070006bc82 */ /* 0x000fe40008000000 */
[----:B------:R-:W3:Y:S02]  /*4a10*/  @!UP3 LDCU UR4, c[0x0][0xb20] ;  /* 0x00016400ff04b7ac */ /* 0x000ee40008000800 */
[----:B---3--:R-:W-:Y:S04]  /*4a20*/  @!UP3 USHF.R.U32.HI UR6, URZ, UR4, UR6 ;  /* 0x00000004ff06b299 */ /* 0x008fe80008011606 */
[----:B------:R-:W-:Y:S04]  /*4a30*/  @!UP3 USEL UR6, UR13, UR6, !UP0 ;  /* 0x000000060d06b287 */ /* 0x000fe8000c000000 */
[----:B------:R-:W-:Y:S02]  /*4a40*/  @!UP3 UIADD3 UR4, UPT, UPT, -UR8, UR6, URZ ;  /* 0x000000060804b290 */ /* 0x000fe4000fffe1ff */
[----:B------:R-:W-:Y:S02]  /*4a50*/  @!UP3 UIADD3 UR6, UPT, UPT, UR8, -UR6, URZ ;  /* 0x800000060806b290 */ /* 0x000fe4000fffe0ff */
[----:B------:R-:W-:Y:S02]  /*4a60*/  @!UP3 UIMAD UR14, UR4, UR5, UR14 ;  /* 0x00000005040eb2a4 */ /* 0x000fe4000f8e020e */
[----:B------:R-:W-:Y:S01]  /*4a70*/  @!UP3 UIMAD UR13, UR6, UR10, UR13 ;  /* 0x0000000a060db2a4 */ /* 0x000fe2000f8e020d */
[----:B------:R-:W-:Y:S11]  /*4a80*/  BRA.U UP4, `(.L_x_78) ;  /* 0x0000000104107547 */ /* 0x000ff6000b800000 */
[----:B------:R-:W-:Y:S04]  /*4a90*/  MOV R2, UR39 ;  /* 0x0000002700027c02 */ /* 0x000fe80008000f00 */
[----:B------:R-:W-:Y:S04]  /*4aa0*/  SHF.L.U32 R2, R2, 0x1f, RZ ;  /* 0x0000001f02027819 */ /* 0x000fe800000006ff */
[----:B------:R-:W3:Y:S02]  /*4ab0*/  SYNCS.PHASECHK.TRANS64.TRYWAIT P1, [UR21+0x88], R2 ;  /* 0x00008802ff0075a7 */ /* 0x000ee40008021115 */
[----:B---3--:R-:W-:Y:S05]  /*4ac0*/  @!P1 BRA `(.L_x_79) ;  /* 0x0000003800fc9947 */ /* 0x008fea0003800000 */
.L_x_78:
[----:B------:R-:W-:Y:S05]  /*4ad0*/  BRA.U !UP6, `(.L_x_80) ;  /* 0x000000010e387547 */ /* 0x000fea000b800000 */
[----:B------:R-:W-:Y:S01]  /*4ae0*/  UPLOP3.LUT UP1, UPT, UPT, UPT, UP5, 0x80, 0x8 ;  /* 0x000000000008789c */ /* 0x000fe20003f2f050 */
[----:B--2---:R-:W-:Y:S01]  /*4af0*/  HFMA2 R0, -RZ, RZ, 0, 5.9604644775390625e-08 ;  /* 0x00000001ff007431 */ /* 0x004fe200000001ff */
[----:B------:R-:W2:Y:S01]  /*4b00*/  LDCU.64 UR8, c[0x0][0x358] ;  /* 0x00006b00ff0877ac */ /* 0x000ea20008000a00 */
[----:B------:R-:W-:Y:S03]  /*4b10*/  IMAD.MOV.U32 R45, RZ, RZ, 0x1 ;  /* 0x00000001ff2d7424 */ /* 0x000fe600078e00ff */
[----:B------:R-:W-:Y:S05]  /*4b20*/  PLOP3.LUT P1, PT, PT, PT, UP1, 0x80, 0x8 ;  /* 0x000000000008781c */ /* 0x000fea0003f2f018 */
[----:B------:R-:W3:Y:S01]  /*4b30*/  @UP1 LDCU.64 UR4, c[0x0][0x888] ;  /* 0x00011100ff0417ac */ /* 0x000ee20008000a00 */
[----:B------:R-:W-:Y:S07]  /*4b40*/  @UP1 UIMAD UR6, UR36, UR30, URZ ;  /* 0x0000001e240612a4 */ /* 0x000fee000f8e02ff */
[----:B------:R-:W-:Y:S01]  /*4b50*/  @!P1 PRMT R45, R0, 0x7610, R45 ;  /* 0x00007610002d9816 */ /* 0x000fe2000000002d */
[----:B---3--:R-:W-:Y:S06]  /*4b60*/  @UP1 UIMAD.WIDE UR4, UR6, 0x4, UR4 ;  /* 0x00000004060418a5 */ /* 0x008fec000f8e0204 */
[----:B------:R-:W-:Y:S01]  /*4b70*/  IMAD.U32 R6, RZ, RZ, UR4 ;  /* 0x00000004ff067e24 */ /* 0x000fe2000f8e00ff */
[----:B------:R-:W-:Y:S04]  /*4b80*/  MOV R7, UR5 ;  /* 0x0000000500077c02 */ /* 0x000fe80008000f00 */
[----:B------:R-:W3:Y:S01]  /*4b90*/  @!UP1 LDCU UR4, c[0x0][0x880] ;  /* 0x00011000ff0497ac */ /* 0x000ee20008000800 */
[----:B--2--5:R4:W5:Y:S02]  /*4ba0*/  @P1 LDG.E R25, desc[UR8][R6.64] ;  /* 0x0000000806191981 */ /* 0x024964000c1e1900 */
[----:B---34-:R-:W-:Y:S07]  /*4bb0*/  @!P1 IMAD.U32 R25, RZ, RZ, UR4 ;  /* 0x00000004ff199e24 */ /* 0x018fee000f8e00ff */
.L_x_80:
[----:B-----5:R-:W-:Y:S01]  /*4bc0*/  @!P0 FSETP.EQ.AND P2, PT, R25, RZ, PT ;  /* 0x000000ff1900820b */ /* 0x020fe20003f42000 */
[----:B------:R-:W-:Y:S01]  /*4bd0*/  @!UPT UIADD3 URZ, UPT, UPT, URZ, URZ, URZ ;  /* 0x000000fffffff290 */ /* 0x000fe2000fffe0ff */
[----:B------:R-:W-:Y:S11]  /*4be0*/  @!P0 BRA `(.L_x_81) ;  /* 0x0000000000148947 */ /* 0x000ff60003800000 */
[----:B------:R-:W-:Y:S02]  /*4bf0*/  LOP3.LUT P0, RZ, R45, 0xff, RZ, 0xc0, !PT ;  /* 0x000000ff2dff7812 */ /* 0x000fe4000780c0ff */
[----:B------:R-:W-:Y:S04]  /*4c00*/  PLOP3.LUT P2, PT, PT, PT, UP1, 0x80, 0x8 ;  /* 0x000000000008781c */ /* 0x000fe80003f4f018 */
[----:B------:R-:W-:Y:S07]  /*4c10*/  PLOP3.LUT P2, PT, P2, PT, PT, 0x8, 0x80 ;  /* 0x000000000080781c */ /* 0x000fee000174e170 */
[----:B------:R-:W-:Y:S11]  /*4c20*/  @P0 FSETP.EQ.AND P2, PT, R25, RZ, PT ;  /* 0x000000ff1900020b */ /* 0x000ff60003f42000 */
[----:B------:R-:W-:Y:S02]  /*4c30*/  @!UPT UIADD3 URZ, UPT, UPT, URZ, URZ, URZ ;  /* 0x000000fffffff290 */ /* 0x000fe4000fffe0ff */
.L_x_81:
[----:B------:R-:W3:Y:S01]  /*4c40*/  SYNCS.PHASECHK.TRANS64.TRYWAIT P0, [UR21+0x68], R4 ;  /* 0x00006804ff0075a7 */ /* 0x000ee20008001115 */
[----:B------:R-:W-:Y:S04]  /*4c50*/  ELECT P1, URZ, PT ;  /* 0x0000000000ff782f */ /* 0x000fe80003820000 */
[----:B------:R-:W-:Y:S01]  /*4c60*/  PLOP3.LUT P1, PT, P2, P1, PT, 0xf2, 0x2f ;  /* 0x00000000002f781c */ /* 0x000fe20001723e72 */
[----:B------:R-:W-:Y:S01]  /*4c70*/  @!UPT UIADD3 URZ, UPT, UPT, URZ, URZ, URZ ;  /* 0x000000fffffff290 */ /* 0x000fe2000fffe0ff */
[----:B---3--:R-:W-:Y:S11]  /*4c80*/  @!P0 BRA `(.L_x_82) ;  /* 0x0000003800a48947 */ /* 0x008ff60003800000 */
.L_x_162:
[----:B--2---:R-:W-:Y:S01]  /*4c90*/  @!P1 IADD3 R2, P0, PT, R12, 0x580, RZ ;  /* 0x000005800c029810 */ /* 0x004fe20007f1e0ff */
[----:B------:R-:W-:Y:S01]  /*4ca0*/  VOTEU.ALL UP0, P1 ;  /* 0x0000000000ff7886 */ /* 0x000fe20000800000 */
[----:B------:R-:W-:Y:S01]  /*4cb0*/  UMOV UR6, 0x0 ;  /* 0x0000000000067882 */ /* 0x000fe20000000000 */
[----:B------:R-:W-:Y:S01]  /*4cc0*/  UMOV UR7, 0x10000000 ;  /* 0x1000000000077882 */ /* 0x000fe20000000000 */
[----:B------:R-:W-:Y:S01]  /*4cd0*/  @!P1 R2UR UR5, R2 ;  /* 0x00000000020592ca */ /* 0x000fe200000e0000 */
[----:B------:R-:W-:Y:S01]  /*4ce0*/  @!P1 IMAD.X R0, RZ, RZ, R13, P0 ;  /* 0x000000ffff009224 */ /* 0x000fe200000e060d */
[----:B------:R-:W-:Y:S01]  /*4cf0*/  @!UP0 UIADD3 UR24, UPT, UPT, UR21, 0x200, URZ ;  /* 0x0000020015188890 */ /* 0x000fe2000fffe0ff */
[----:B------:R-:W-:Y:S01]  /*4d00*/  VOTEU.ALL UP0, P1 ;  /* 0x0000000000ff7886 */ /* 0x000fe20000800000 */
[----:B------:R-:W-:Y:S02]  /*4d10*/  UMOV UR28, UR36 ;  /* 0x00000024001c7c82 */ /* 0x000fe40008000000 */
[----:B------:R-:W-:Y:S01]  /*4d20*/  @!P1 R2UR UR4, R0 ;  /* 0x00000000000492ca */ /* 0x000fe200000e0000 */
[----:B------:R-:W-:Y:S06]  /*4d30*/  @!P1 IMAD.MOV.U32 R0, RZ, RZ, 0x1000 ;  /* 0x00001000ff009424 */ /* 0x000fec00078e00ff */
[----:B------:R-:W-:Y:S06]  /*4d40*/  IMAD.U32 R6, RZ, RZ, UR5 ;  /* 0x00000005ff067e24 */ /* 0x000fec000f8e00ff */
[----:B------:R-:W-:Y:S01]  /*4d50*/  IMAD.U32 R7, RZ, RZ, UR4 ;  /* 0x00000004ff077e24 */ /* 0x000fe2000f8e00ff */
[----:B------:R-:W-:Y:S04]  /*4d60*/  @!P1 R2UR UR4, R6 ;  /* 0x00000000060492ca */ /* 0x000fe800000e0000 */
[----:B------:R-:W-:Y:S11]  /*4d70*/  @!P1 R2UR UR5, R7 ;  /* 0x00000000070592ca */ /* 0x000ff600000e0000 */
[----:B------:R-:W-:Y:S02]  /*4d80*/  @!UPT UIADD3 URZ, UPT, UPT, URZ, URZ, URZ ;  /* 0x000000fffffff290 */ /* 0x000fe4000fffe0ff */
[----:B------:R2:W-:Y:S01]  /*4d90*/  @!UP0 UTMALDG.3D [UR24], [UR4], desc[UR6] ;  /* 0x00000618040085b4 */ /* 0x0005e20008011000 */
[----:B------:R3:W-:Y:S01]  /*4da0*/  @!P1 SYNCS.ARRIVE.TRANS64.RED.A0TR RZ, [UR21+0x50], R0 ;  /* 0x00005000ffff99a7 */ /* 0x0007e20008300415 */
[----:B--2---:R-:W-:Y:S09]  /*4db0*/  UPRMT UR4, UR47, 0x654, UR25 ;  /* 0x000006542f047896 */ /* 0x004ff20008000019 */
[----:B------:R-:W-:Y:S01]  /*4dc0*/  SYNCS.ARRIVE.TRANS64.RED.A1T0 RZ, [UR4], RZ ;  /* 0x000000ffffff79a7 */ /* 0x000fe20008100404 */
[----:B------:R-:W2:Y:S02]  /*4dd0*/  SYNCS.PHASECHK.TRANS64.TRYWAIT P0, [UR21+0x70], R4 ;  /* 0x00007004ff0075a7 */ /* 0x000ea40008001115 */
[----:B--23--:R-:W-:Y:S05]  /*4de0*/  @!P0 BRA `(.L_x_83) ;  /* 0x0000003800648947 */ /* 0x00cfea0003800000 */
.L_x_164:
[----:B------:R-:W-:Y:S01]  /*4df0*/  @!P1 IADD3 R2, P0, PT, R12, 0x580, RZ ;  /* 0x000005800c029810 */ /* 0x000fe20007f1e0ff */
[----:B------:R-:W-:Y:S01]  /*4e00*/  VOTEU.ALL UP0, P1 ;  /* 0x0000000000ff7886 */ /* 0x000fe20000800000 */
[----:B------:R-:W-:Y:S01]  /*4e10*/  UMOV UR6, 0x0 ;  /* 0x0000000000067882 */ /* 0x000fe20000000000 */
[----:B------:R-:W-:Y:S01]  /*4e20*/  UMOV UR7, 0x10000000 ;  /* 0x1000000000077882 */ /* 0x000fe20000000000 */
[----:B------:R-:W-:Y:S01]  /*4e30*/  @!P1 R2UR UR5, R2 ;  /* 0x00000000020592ca */ /* 0x000fe200000e0000 */
[----:B--2---:R-:W-:Y:S01]  /*4e40*/  @!P1 IMAD.X R0, RZ, RZ, R13, P0 ;  /* 0x000000ffff009224 */ /* 0x004fe200000e060d */
[----:B------:R-:W-:Y:S01]  /*4e50*/  @!UP0 UIADD3 UR18, UPT, UPT, UR26, 0x20, URZ ;  /* 0x000000201a128890 */ /* 0x000fe2000fffe0ff */
[----:B------:R-:W-:Y:S01]  /*4e60*/  VIADD R10, R10, 0x1 ;  /* 0x000000010a0a7836 */ /* 0x000fe20000000000 */
[----:B------:R-:W-:Y:S02]  /*4e70*/  @!UP0 UIADD3 UR16, UPT, UPT, UR21, 0x1200, URZ ;  /* 0x0000120015108890 */ /* 0x000fe4000fffe0ff */
[----:B------:R-:W-:Y:S01]  /*4e80*/  @!P1 R2UR UR4, R0 ;  /* 0x00000000000492ca */ /* 0x000fe200000e0000 */
[----:B------:R-:W-:Y:S01]  /*4e90*/  VOTEU.ALL UP0, P1 ;  /* 0x0000000000ff7886 */ /* 0x000fe20000800000 */
[----:B------:R-:W-:Y:S01]  /*4ea0*/  UMOV UR19, UR27 ;  /* 0x0000001b00137c82 */ /* 0x000fe20008000000 */
[----:B------:R-:W-:Y:S01]  /*4eb0*/  UMOV UR20, UR36 ;  /* 0x0000002400147c82 */ /* 0x000fe20008000000 */
[----:B------:R-:W-:Y:S03]  /*4ec0*/  @!P1 IMAD.MOV.U32 R0, RZ, RZ, 0x1000 ;  /* 0x00001000ff009424 */ /* 0x000fe600078e00ff */
        /* <DEDUP_REMOVED lines=11> */
.L_x_166:
[----:B------:R-:W-:Y:S01]  /*4f80*/  @!P1 IADD3 R2, P0, PT, R12, 0x580, RZ ;  /* 0x000005800c029810 */ /* 0x000fe20007f1e0ff */
[----:B------:R-:W-:Y:S01]  /*4f90*/  VOTEU.ALL UP0, P1 ;  /* 0x0000000000ff7886 */ /* 0x000fe20000800000 */
[----:B------:R-:W-:Y:S01]  /*4fa0*/  UMOV UR6, 0x0 ;  /* 0x0000000000067882 */ /* 0x000fe20000000000 */
[----:B------:R-:W-:Y:S01]  /*4fb0*/  UMOV UR7, 0x10000000 ;  /* 0x1000000000077882 */ /* 0x000fe20000000000 */
[----:B------:R-:W-:Y:S01]  /*4fc0*/  @!P1 R2UR UR5, R2 ;  /* 0x00000000020592ca */ /* 0x000fe200000e0000 */
[----:B--2---:R-:W-:Y:S01]  /*4fd0*/  @!P1 IMAD.X R0, RZ, RZ, R13, P0 ;  /* 0x000000ffff009224 */ /* 0x004fe200000e060d */
[----:B------:R-:W-:Y:S01]  /*4fe0*/  @!UP0 UIADD3 UR10, UPT, UPT, UR26, 0x40, URZ ;  /* 0x000000401a0a8890 */ /* 0x000fe2000fffe0ff */
[----:B------:R-:W-:Y:S01]  /*4ff0*/  R2UR UR18, R47 ;  /* 0x000000002f1272ca */ /* 0x000fe200000e0000 */
[----:B------:R-:W-:Y:S01]  /*5000*/  @!UP0 UIADD3 UR8, UPT, UPT, UR21, 0x2200, URZ ;  /* 0x0000220015088890 */ /* 0x000fe2000fffe0ff */
[----:B------:R-:W-:Y:S01]  /*5010*/  R2UR UR16, R48 ;  /* 0x00000000301072ca */ /* 0x000fe200000e0000 */
[----:B------:R-:W-:Y:S01]  /*5020*/  @!UP0 UIADD3 UR9, UPT, UPT, UR21, 0x60, URZ ;  /* 0x0000006015098890 */ /* 0x000fe2000fffe0ff */
[----:B------:R-:W-:Y:S01]  /*5030*/  @!P1 R2UR UR4, R0 ;  /* 0x00000000000492ca */ /* 0x000fe200000e0000 */
[----:B------:R-:W-:Y:S01]  /*5040*/  VOTEU.ALL UP0, P1 ;  /* 0x0000000000ff7886 */ /* 0x000fe20000800000 */
[----:B------:R-:W-:Y:S01]  /*5050*/  UMOV UR11, UR27 ;  /* 0x0000001b000b7c82 */ /* 0x000fe20008000000 */
[----:B------:R-:W-:Y:S01]  /*5060*/  UMOV UR12, UR36 ;  /* 0x00000024000c7c82 */ /* 0x000fe20008000000 */
[C---:B------:R-:W-:Y:S01]  /*5070*/  ISETP.NE.AND P0, PT, R10.reuse, 0x2, PT ;  /* 0x000000020a00780c */ /* 0x040fe20003f05270 */
[----:B------:R-:W-:Y:S01]  /*5080*/  UMOV UR36, UR29 ;  /* 0x0000001d00247c82 */ /* 0x000fe20008000000 */
[----:B------:R-:W-:Y:S01]  /*5090*/  IMAD.U32 R4, RZ, RZ, UR5 ;  /* 0x00000005ff047e24 */ /* 0x000fe2000f8e00ff */
[----:B------:R-:W-:Y:S01]  /*50a0*/  LOP3.LUT R11, R11, 0x1, RZ, 0x3c, !PT ;  /* 0x000000010b0b7812 */ /* 0x000fe200078e3cff */
[----:B------:R-:W-:Y:S01]  /*50b0*/  UPLOP3.LUT UP4, UPT, UPT, UPT, UPT, 0x80, 0x8 ;  /* 0x000000000008789c */ /* 0x000fe20003f8f070 */
[----:B------:R-:W-:Y:S01]  /*50c0*/  SEL R0, RZ, 0x1, P0 ;  /* 0x00000001ff007807 */ /* 0x000fe20000000000 */
[----:B------:R-:W-:Y:S01]  /*50d0*/  UIADD3 UR24, UPT, UPT, UR13, UR18, URZ ;  /* 0x000000120d187290 */ /* 0x000fe2000fffe0ff */
[----:B------:R-:W-:Y:S01]  /*50e0*/  SEL R10, R10, RZ, P0 ;  /* 0x000000ff0a0a7207 */ /* 0x000fe20000000000 */
[----:B------:R-:W-:Y:S01]  /*50f0*/  UIADD3 UR20, UPT, UPT, UR14, UR16, URZ ;  /* 0x000000100e147290 */ /* 0x000fe2000fffe0ff */
[----:B------:R-:W-:Y:S01]  /*5100*/  IMAD.U32 R5, RZ, RZ, UR4 ;  /* 0x00000004ff057e24 */ /* 0x000fe2000f8e00ff */
[----:B------:R-:W-:Y:S02]  /*5110*/  @!P1 R2UR UR4, R4 ;  /* 0x00000000040492ca */ /* 0x000fe400000e0000 */
[----:B------:R-:W-:Y:S02]  /*5120*/  LOP3.LUT R9, R9, R0, RZ, 0x3c, !PT ;  /* 0x0000000009097212 */ /* 0x000fe400078e3cff */
[----:B------:R-:W-:Y:S11]  /*5130*/  @!P1 R2UR UR5, R5 ;  /* 0x00000000050592ca */ /* 0x000ff600000e0000 */
[----:B------:R-:W-:Y:S02]  /*5140*/  @!UPT UIADD3 URZ, UPT, UPT, URZ, URZ, URZ ;  /* 0x000000fffffff290 */ /* 0x000fe4000fffe0ff */
[----:B------:R2:W-:Y:S01]  /*5150*/  @!UP0 UTMALDG.3D [UR8], [UR4], desc[UR6] ;  /* 0x00000608040085b4 */ /* 0x0005e20008011000 */
[----:B------:R2:W-:Y:S01]  /*5160*/  @!P1 SYNCS.ARRIVE.TRANS64.RED.A0TR RZ, [UR21+0x60], R3 ;  /* 0x00006003ffff99a7 */ /* 0x0005e20008300415 */
[----:B------:R-:W-:Y:S01]  /*5170*/  SYNCS.ARRIVE.TRANS64.RED.A1T0 RZ, [UR40], RZ ;  /* 0x000000ffffff79a7 */ /* 0x000fe20008100428 */
[----:B------:R-:W-:Y:S05]  /*5180*/  BRA.U UP2, `(.L_x_85) ;  /* 0xfffffff102a87547 */ /* 0x000fea000b83ffff */
[----:B------:R-:W-:-:S04]  /*5190*/  SHF.L.U32 R2, R11, 0x1f, RZ ;  /* 0x0000001f0b027819 */ /* 0x000fc800000006ff */
[----:B------:R-:W3:Y:S02]  /*51a0*/  SYNCS.PHASECHK.TRANS64.TRYWAIT P0, [UR21+0x68], R2 ;  /* 0x00006802ff0075a7 */ /* 0x000ee40008001115 */
[----:B---3--:R-:W-:Y:S05]  /*51b0*/  @!P0 BRA `(.L_x_86) ;  /* 0x0000003400a08947 */ /* 0x008fea0003800000 */
.L_x_168:
[----:B------:R-:W4:Y:S02]  /*51c0*/  SYNCS.PHASECHK.TRANS64.TRYWAIT P0, [UR21+0x70], R2 ;  /* 0x00007002ff0075a7 */ /* 0x000f240008001115 */
[----:B----4-:R-:W-:Y:S05]  /*51d0*/  @!P0 BRA `(.L_x_87) ;  /* 0x0000003400b08947 */ /* 0x010fea0003800000 */
.L_x_170:
[----:B---3--:R-:W-:-:S07]  /*51e0*/  MOV R0, UR21 ;  /* 0x0000001500007c02 */ /* 0x008fce0008000f00 */
.L_x_88:
[----:B---3--:R-:W-:-:S04]  /*51f0*/  SHF.L.U32 R2, R11, 0x1f, RZ ;  /* 0x0000001f0b027819 */ /* 0x008fc800000006ff */
[----:B------:R3:W4:Y:S03]  /*5200*/  SYNCS.PHASECHK.TRANS64.TRYWAIT P0, [R0+URZ+0x78], R2 ;  /* 0x00007802000075a7 */ /* 0x00072600080011ff */
[----:B----4-:R-:W-:Y:S05]  /*5210*/  @!P0 NANOSLEEP.SYNCS 0x989680 ;  /* 0x009896800000895d */ /* 0x010fea0003900000 */
[----:B------:R-:W4:Y:S02]  /*5220*/  @!P0 SYNCS.PHASECHK.TRANS64 P0, [R0+URZ+0x78], R2 ;  /* 0x00007802000085a7 */ /* 0x000f2400080010ff */
[----:B-12-4-:R-:W-:Y:S05]  /*5230*/  @P0 EXIT ;  /* 0x000000000000094d */ /* 0x016fea0003800000 */
[----:B------:R-:W-:Y:S05]  /*5240*/  BRA `(.L_x_88) ;  /* 0xfffffffc00e87947 */ /* 0x000fea000383ffff */
.L_x_75:
[----:B------:R-:W-:-:S06]  /*5250*/  UISETP.GE.AND UP0, UPT, UR18, 0x4, UPT ;  /* 0x000000041200788c */ /* 0x000fcc000bf06270 */
[----:B------:R-:W-:-:S13]  /*5260*/  PLOP3.LUT P0, PT, PT, PT, UP0, 0x80, 0x8 ;  /* 0x000000000008781c */ /* 0x000fda0003f0f008 */
[----:B-1----:R-:W-:Y:S05]  /*5270*/  @!P0 EXIT ;  /* 0x000000000000894d */ /* 0x002fea0003800000 */
[----:B------:R-:W-:Y:S01]  /*5280*/  BAR.SYNC.DEFER_BLOCKING 0x6, 0xa0 ;  /* 0x0182800000007b1d */ /* 0x000fe20000010000 */
[C---:B------:R-:W-:Y:S01]  /*5290*/  IMAD.SHL.U32 R3, R57.reuse, 0x20, RZ ;  /* 0x0000002039037824 */ /* 0x040fe200078e00ff */
[----:B------:R-:W-:Y:S01]  /*52a0*/  SHF.R.U32.HI R5, RZ, 0x1, R57 ;  /* 0x00000001ff057819 */ /* 0x000fe20000011639 */
[C---:B------:R-:W-:Y:S01]  /*52b0*/  IMAD.SHL.U32 R2, R57.reuse, 0x10, RZ ;  /* 0x0000001039027824 */ /* 0x040fe200078e00ff */
[C---:B------:R-:W-:Y:S01]  /*52c0*/  LOP3.LUT P0, RZ, R57.reuse, 0x4, RZ, 0xc0, !PT ;  /* 0x0000000439ff7812 */ /* 0x040fe2000780c0ff */
[----:B------:R-:W-:Y:S01]  /*52d0*/  IMAD.SHL.U32 R44, R57, 0x4, RZ ;  /* 0x00000004392c7824 */ /* 0x000fe200078e00ff */
[----:B------:R-:W-:Y:S02]  /*52e0*/  UMOV UR44, 0x400 ;  /* 0x00000400002c7882 */ /* 0x000fe40000000000 */
[----:B------:R-:W1:Y:S01]  /*52f0*/  LDC.64 R42, c[0x0][0x8b0] ;  /* 0x00022c00ff2a7b82 */ /* 0x000e620000000a00 */
[----:B------:R-:W-:Y:S01]  /*5300*/  ULEA UR44, UR47, UR44, 0x18 ;  /* 0x0000002c2f2c7291 */ /* 0x000fe2000f8ec0ff */
[----:B------:R-:W-:Y:S01]  /*5310*/  LOP3.LUT R4, R3, 0xc0, RZ, 0xc0, !PT ;  /* 0x000000c003047812 */ /* 0x000fe200078ec0ff */
[----:B------:R-:W-:Y:S01]  /*5320*/  IMAD.MOV.U32 R56, RZ, RZ, 0x20 ;  /* 0x00000020ff387424 */ /* 0x000fe200078e00ff */
[----:B------:R-:W-:Y:S01]  /*5330*/  LOP3.LUT R2, R2, 0x600, RZ, 0xc0, !PT ;  /* 0x0000060002027812 */ /* 0x000fe200078ec0ff */
[----:B------:R-:W-:Y:S01]  /*5340*/  UIADD3 UR4, UPT, UPT, UR44, 0x200, URZ ;  /* 0x000002002c047890 */ /* 0x000fe2000fffe0ff */
[----:B------:R-:W-:Y:S01]  /*5350*/  LOP3.LUT R5, R4, 0x8, R5, 0xf8, !PT ;  /* 0x0000000804057812 */ /* 0x000fe200078ef805 */
[----:B------:R-:W-:Y:S01]  /*5360*/  IMAD.U32 R4, R57, 0x10000, RZ ;  /* 0x0001000039047824 */ /* 0x000fe200078e00ff */
[----:B------:R-:W2:Y:S01]  /*5370*/  LDC.64 R40, c[0x0][0x8a8] ;  /* 0x00022a00ff287b82 */ /* 0x000ea20000000a00 */
[--C-:B------:R-:W-:Y:S01]  /*5380*/  LOP3.LUT R2, R2, 0x20, R3.reuse, 0xf8, !PT ;  /* 0x0000002002027812 */ /* 0x100fe200078ef803 */
[----:B------:R-:W-:Y:S01]  /*5390*/  IMAD.MOV.U32 R55, RZ, RZ, 0x1 ;  /* 0x00000001ff377424 */ /* 0x000fe200078e00ff */
[----:B------:R-:W-:Y:S01]  /*53a0*/  LOP3.LUT R44, R5, 0x18, R44, 0x78, !PT ;  /* 0x00000018052c7812 */ /* 0x000fe200078e782c */
[----:B------:R-:W-:Y:S01]  /*53b0*/  IMAD.MOV.U32 R22, RZ, RZ, RZ ;  /* 0x000000ffff167224 */ /* 0x000fe200078e00ff */
[----:B------:R-:W-:Y:S01]  /*53c0*/  LOP3.LUT R3, R2, 0x100, R3, 0xf8, !PT ;  /* 0x0000010002037812 */ /* 0x000fe200078ef803 */
[----:B------:R-:W-:Y:S01]  /*53d0*/  IMAD.MOV.U32 R54, RZ, RZ, RZ ;  /* 0x000000ffff367224 */ /* 0x000fe200078e00ff */
[----:B------:R-:W-:-:S02]  /*53e0*/  LOP3.LUT R2, R4, 0x600000, RZ, 0xc0, !PT ;  /* 0x0060000004027812 */ /* 0x000fc400078ec0ff */
[----:B------:R-:W-:Y:S01]  /*53f0*/  CS2R R52, SRZ ;  /* 0x0000000000347805 */ /* 0x000fe2000001ff00 */
[----:B------:R-:W3:Y:S01]  /*5400*/  LDS R0, [UR44+0x140] ;  /* 0x0001402cff007984 */ /* 0x000ee20008000800 */
[----:B------:R-:W-:Y:S01]  /*5410*/  LOP3.LUT R44, R3, R44, RZ, 0xfc, !PT ;  /* 0x0000002c032c7212 */ /* 0x000fe200078efcff */
[----:B------:R-:W-:Y:S01]  /*5420*/  IMAD.U32 R50, RZ, RZ, UR4 ;  /* 0x00000004ff327e24 */ /* 0x000fe2000f8e00ff */
[----:B------:R-:W-:Y:S01]  /*5430*/  LOP3.LUT R57, R57, 0x60, RZ, 0xc0, !PT ;  /* 0x0000006039397812 */ /* 0x000fe200078ec0ff */
[----:B------:R-:W4:Y:S01]  /*5440*/  LDCU UR59, c[0x0][0x370] ;  /* 0x00006e00ff3b77ac */ /* 0x000f220008000800 */
[----:B------:R-:W-:Y:S01]  /*5450*/  SEL R56, R56, 0xffffffe0, !P0 ;  /* 0xffffffe038387807 */ /* 0x000fe20004000000 */
[----:B------:R-:W1:Y:S01]  /*5460*/  LDCU UR43, c[0x0][0xb0c] ;  /* 0x00016180ff2b77ac */ /* 0x000e620008000800 */
[----:B------:R-:W1:Y:S01]  /*5470*/  LDCU UR39, c[0x0][0xb30] ;  /* 0x00016600ff2777ac */ /* 0x000e620008000800 */
[----:B------:R-:W1:Y:S01]  /*5480*/  LDCU.64 UR56, c[0x0][0x888] ;  /* 0x00011100ff3877ac */ /* 0x000e620008000a00 */
[----:B------:R-:W1:Y:S01]  /*5490*/  LDCU.64 UR40, c[0x0][0xb28] ;  /* 0x00016500ff2877ac */ /* 0x000e620008000a00 */
[----:B------:R-:W1:Y:S01]  /*54a0*/  LDCU.64 UR62, c[0x0][0x890] ;  /* 0x00011200ff3e77ac */ /* 0x000e620008000a00 */
[----:B------:R-:W1:Y:S01]  /*54b0*/  LDCU.128 UR52, c[0x0][0xb10] ;  /* 0x00016200ff3477ac */ /* 0x000e620008000c00 */
[----:B------:R-:W1:Y:S01]  /*54c0*/  LDCU UR58, c[0x0][0x374] ;  /* 0x00006e80ff3a77ac */ /* 0x000e620008000800 */
[----:B------:R-:W-:Y:S01]  /*54d0*/  UMOV UR46, URZ ;  /* 0x000000ff002e7c82 */ /* 0x000fe20008000000 */
[----:B------:R-:W-:Y:S01]  /*54e0*/  UMOV UR45, URZ ;  /* 0x000000ff002d7c82 */ /* 0x000fe20008000000 */
[----:B-1234-:R-:W-:-:S07]  /*54f0*/  IMAD.IADD R2, R0, 0x1, R2 ;  /* 0x0000000100027824 */ /* 0x01efce00078e0202 */
.L_x_125:
[C---:B-1----:R-:W-:Y:S02]  /*5500*/  LEA R8, R52.reuse, UR44, 0x3 ;  /* 0x0000002c34087c11 */ /* 0x042fe4000f8e18ff */
[----:B------:R-:W-:Y:S02]  /*5510*/  SHF.L.U32 R0, R53, 0x1f, RZ ;  /* 0x0000001f35007819 */ /* 0x000fe400000006ff */
[----:B------:R-:W-:Y:S02]  /*5520*/  LEA R4, R52, UR44, 0x4 ;  /* 0x0000002c34047c11 */ /* 0x000fe4000f8e20ff */
[----:B------:R-:W1:Y:S02]  /*5530*/  SYNCS.PHASECHK.TRANS64.TRYWAIT P0, [R8+URZ+0x90], R0 ;  /* 0x00009000080075a7 */ /* 0x000e6400080011ff */
[----:B-12---:R-:W-:Y:S05]  /*5540*/  @!P0 BRA `(.L_x_89) ;  /* 0x0000003000ec8947 */ /* 0x006fea0003800000 */
.L_x_171:
        /* <DEDUP_REMOVED lines=8> */
[----:B--2---:R-:W-:Y:S11]  /*55d0*/  LOP3.LUT P0, RZ, R6, 0x1, RZ, 0xc0, !PT ;  /* 0x0000000106ff7812 */ /* 0x004ff6000780c0ff */
[----:B------:R-:W-:Y:S02]  /*55e0*/  @!UPT UIADD3 URZ, UPT, UPT, URZ, URZ, URZ ;  /* 0x000000fffffff290 */ /* 0x000fe4000fffe0ff */
[----:B---3--:R-:W-:Y:S01]  /*55f0*/  VOTEU.ANY UP1, P0 ;  /* 0x0000000000ff7886 */ /* 0x008fe20000020100 */
[----:B------:R-:W-:Y:S01]  /*5600*/  PLOP3.LUT P0, PT, PT, PT, UP1, 0x80, 0x8 ;  /* 0x000000000008781c */ /* 0x000fe20003f0f018 */
[----:B------:R-:W-:Y:S11]  /*5610*/  UP2UR UR61, UPR, URZ, 0x2 ;  /* 0x00000002ff3d7883 */ /* 0x000ff60008000000 */
[----:B------:R-:W-:Y:S01]  /*5620*/  @!UPT UIADD3 URZ, UPT, UPT, URZ, URZ, URZ ;  /* 0x000000fffffff290 */ /* 0x000fe2000fffe0ff */
[----:B-1----:R-:W-:Y:S02]  /*5630*/  @P0 SHF.R.U32.HI R0, RZ, 0x10, R5 ;  /* 0x00000010ff000819 */ /* 0x002fe40000011605 */
        /* <DEDUP_REMOVED lines=12> */
[----:B------:R-:W2:Y:S01]  /*5700*/  LDCU UR12, c[0x0][0xb20] ;  /* 0x00016400ff0c77ac */ /* 0x000ea20008000800 */
[----:B------:R-:W-:Y:S02]  /*5710*/  UIMAD.WIDE.U32 UR4, UR58, UR55, URZ ;  /* 0x000000373a0472a5 */ /* 0x000fe4000f8e00ff */
[----:B------:R-:W-:Y:S02]  /*5720*/  UIMAD.WIDE.U32 UR6, UR59, UR52, URZ ;  /* 0x000000343b0672a5 */ /* 0x000fe4000f8e00ff */
[----:B------:R-:W-:Y:S02]  /*5730*/  UISETP.NE.AND UP0, UPT, UR54, 0x1, UPT ;  /* 0x000000013600788c */ /* 0x000fe4000bf05270 */
[----:B------:R-:W-:Y:S02]  /*5740*/  UIMAD.WIDE.U32 UR8, UR37, UR55, URZ ;  /* 0x00000037250872a5 */ /* 0x000fe4000f8e00ff */
[----:B------:R-:W-:Y:S02]  /*5750*/  UIMAD.WIDE.U32 UR10, UR38, UR52, URZ ;  /* 0x00000034260a72a5 */ /* 0x000fe4000f8e00ff */
[----:B------:R-:W-:Y:S02]  /*5760*/  UISETP.NE.AND UP1, UPT, UR43, 0x1, UPT ;  /* 0x000000012b00788c */ /* 0x000fe4000bf25270 */
[----:B------:R-:W-:Y:S01]  /*5770*/  UISETP.NE.AND UP2, UPT, UR42, 0x1, UPT ;  /* 0x000000012a00788c */ /* 0x000fe2000bf45270 */
[----:B------:R-:W-:Y:S02]  /*5780*/  UMOV UR4, UR5 ;  /* 0x0000000500047c82 */ /* 0x000fe40008000000 */
[----:B--2---:R-:W-:Y:S03]  /*5790*/  USHF.R.U32.HI UR5, URZ, UR12, UR4 ;  /* 0x0000000cff057299 */ /* 0x004fe60008011604 */
[----:B------:R-:W-:Y:S02]  /*57a0*/  UMOV UR4, UR7 ;  /* 0x0000000700047c82 */ /* 0x000fe40008000000 */
[----:B------:R-:W-:Y:S02]  /*57b0*/  USHF.R.U32.HI UR7, URZ, UR53, UR4 ;  /* 0x00000035ff077299 */ /* 0x000fe40008011604 */
[----:B------:R-:W-:Y:S02]  /*57c0*/  USEL UR4, UR58, UR5, !UP0 ;  /* 0x000000053a047287 */ /* 0x000fe4000c000000 */
[----:B------:R-:W-:Y:S01]  /*57d0*/  USEL UR7, UR59, UR7, !UP1 ;  /* 0x000000073b077287 */ /* 0x000fe2000c800000 */
[----:B------:R-:W-:Y:S01]  /*57e0*/  UMOV UR5, UR9 ;  /* 0x0000000900057c82 */ /* 0x000fe20008000000 */
[----:B------:R-:W-:Y:S02]  /*57f0*/  UIMAD.WIDE.U32 UR8, UR4, UR40, URZ ;  /* 0x00000028040872a5 */ /* 0x000fe4000f8e00ff */
[----:B------:R-:W-:Y:S03]  /*5800*/  USHF.R.U32.HI UR6, URZ, UR12, UR5 ;  /* 0x0000000cff067299 */ /* 0x000fe60008011605 */
[----:B------:R-:W-:Y:S01]  /*5810*/  UMOV UR5, UR11 ;  /* 0x0000000b00057c82 */ /* 0x000fe20008000000 */
[----:B------:R-:W-:Y:S02]  /*5820*/  UIMAD.WIDE.U32 UR10, UR7, UR40, URZ ;  /* 0x00000028070a72a5 */ /* 0x000fe4000f8e00ff */
[----:B------:R-:W-:Y:S02]  /*5830*/  USHF.R.U32.HI UR12, URZ, UR53, UR5 ;  /* 0x00000035ff0c7299 */ /* 0x000fe40008011605 */
[----:B------:R-:W-:Y:S01]  /*5840*/  USEL UR6, UR37, UR6, !UP0 ;  /* 0x0000000625067287 */ /* 0x000fe2000c000000 */
[----:B------:R-:W-:Y:S02]  /*5850*/  UMOV UR5, UR9 ;  /* 0x0000000900057c82 */ /* 0x000fe40008000000 */
[----:B------:R-:W-:Y:S01]  /*5860*/  UMOV UR10, UR11 ;  /* 0x0000000b000a7c82 */ /* 0x000fe20008000000 */
[----:B------:R-:W-:Y:S02]  /*5870*/  @UP2 USHF.R.U32.HI UR4, URZ, UR41, UR5 ;  /* 0x00000029ff042299 */ /* 0x000fe40008011605 */
[----:B------:R-:W-:Y:S02]  /*5880*/  @UP2 USHF.R.U32.HI UR7, URZ, UR41, UR10 ;  /* 0x00000029ff072299 */ /* 0x000fe4000801160a */
[----:B------:R-:W-:Y:S02]  /*5890*/  UIMAD UR4, UR42, UR4, URZ ;  /* 0x000000042a0472a4 */ /* 0x000fe4000f8e02ff */
[----:B------:R-:W-:Y:S02]  /*58a0*/  UIMAD.WIDE.U32 UR10, UR6, UR40, URZ ;  /* 0x00000028060a72a5 */ /* 0x000fe4000f8e00ff */
[----:B------:R-:W-:Y:S02]  /*58b0*/  USEL UR5, UR38, UR12, !UP1 ;  /* 0x0000000c26057287 */ /* 0x000fe4000c800000 */
[----:B------:R-:W-:Y:S02]  /*58c0*/  UIMAD UR8, UR42, UR7, URZ ;  /* 0x000000072a0872a4 */ /* 0x000fe4000f8e02ff */
[----:B------:R-:W-:Y:S03]  /*58d0*/  UISETP.GE.AND UP0, UPT, UR6, UR4, UPT ;  /* 0x000000040600728c */ /* 0x000fe6000bf06270 */
[----:B------:R-:W-:Y:S01]  /*58e0*/  UMOV UR4, UR11 ;  /* 0x0000000b00047c82 */ /* 0x000fe20008000000 */
[----:B------:R-:W-:Y:S02]  /*58f0*/  UISETP.GE.OR UP0, UPT, UR5, UR8, UP0 ;  /* 0x000000080500728c */ /* 0x000fe40008706670 */
[----:B------:R-:W-:Y:S02]  /*5900*/  USHF.R.U32.HI UR4, URZ, UR41, UR4 ;  /* 0x00000029ff047299 */ /* 0x000fe40008011604 */
[----:B------:R-:W-:Y:S02]  /*5910*/  UIMAD.WIDE.U32 UR8, UR5, UR40, URZ ;  /* 0x00000028050872a5 */ /* 0x000fe4000f8e00ff */
[----:B------:R-:W-:Y:S02]  /*5920*/  USEL UR11, UR6, UR4, !UP2 ;  /* 0x00000004060b7287 */ /* 0x000fe4000d000000 */
[----:B------:R-:W-:Y:S02]  /*5930*/  UIADD3 UR8, UPT, UPT, -UR5, URZ, URZ ;  /* 0x000000ff05087290 */ /* 0x000fe4000fffe1ff */
[----:B------:R-:W-:Y:S01]  /*5940*/  UIADD3 UR10, UPT, UPT, -UR11, URZ, URZ ;  /* 0x000000ff0b0a7290 */ /* 0x000fe2000fffe1ff */
[----:B------:R-:W-:Y:S01]  /*5950*/  @!UP0 UMOV UR4, UR9 ;  /* 0x0000000900048c82 */ /* 0x000fe20008000000 */
[----:B------:R-:W-:Y:S02]  /*5960*/  UIADD3 UR9, UPT, UPT, -UR6, URZ, URZ ;  /* 0x000000ff06097290 */ /* 0x000fe4000fffe1ff */
[----:B------:R-:W-:Y:S02]  /*5970*/  @!UP0 USHF.R.U32.HI UR4, URZ, UR41, UR4 ;  /* 0x00000029ff048299 */ /* 0x000fe40008011604 */
[----:B------:R-:W-:Y:S02]  /*5980*/  UIMAD UR10, UR42, UR10, UR6 ;  /* 0x0000000a2a0a72a4 */ /* 0x000fe4000f8e0206 */
[----:B------:R-:W-:Y:S04]  /*5990*/  @!UP0 USEL UR4, UR5, UR4, !UP2 ;  /* 0x0000000405048287 */ /* 0x000fe8000d000000 */
[----:B------:R-:W-:Y:S02]  /*59a0*/  @!UP0 UIMAD UR10, UR7, UR10, UR4 ;  /* 0x0000000a070a82a4 */ /* 0x000fe4000f8e0204 */
[----:B------:R-:W-:Y:S02]  /*59b0*/  @!UP0 UIADD3 UR11, UPT, UPT, UR11, -UR4, URZ ;  /* 0x800000040b0b8290 */ /* 0x000fe4000fffe0ff */
[----:B------:R-:W-:Y:S02]  /*59c0*/  UIMAD UR7, UR43, UR8, UR38 ;  /* 0x000000082b0772a4 */ /* 0x000fe4000f8e0226 */
[----:B------:R-:W-:Y:S02]  /*59d0*/  @!UP0 UIMAD UR6, UR11, UR42, UR5 ;  /* 0x0000002a0b0682a4 */ /* 0x000fe4000f8e0205 */
[----:B------:R-:W-:Y:S01]  /*59e0*/  UIMAD UR4, UR54, UR9, UR37 ;  /* 0x00000009360472a4 */ /* 0x000fe2000f8e0225 */
[----:B------:R-:W-:Y:S02]  /*59f0*/  @!UP0 UMOV UR5, UR10 ;  /* 0x0000000a00058c82 */ /* 0x000fe40008000000 */
[----:B------:R-:W-:Y:S02]  /*5a00*/  UIMAD UR38, UR5, UR43, UR7 ;  /* 0x0000002b052672a4 */ /* 0x000fe4000f8e0207 */
[----:B------:R-:W-:Y:S11]  /*5a10*/  UIMAD UR37, UR6, UR54, UR4 ;  /* 0x00000036062572a4 */ /* 0x000ff6000f8e0204 */
[----:B------:R-:W-:Y:S01]  /*5a20*/  @!UPT UIADD3 URZ, UPT, UPT, URZ, URZ, URZ ;  /* 0x000000fffffff290 */ /* 0x000fe2000fffe0ff */
.L_x_90:
[----:B------:R-:W-:Y:S01]  /*5a30*/  UISETP.NE.AND UP0, UPT, UR39, 0x1, UPT ;  /* 0x000000012700788c */ /* 0x000fe2000bf05270 */
[----:B------:R-:W-:Y:S01]  /*5a40*/  LOP3.LUT P0, RZ, R50, 0x1b0, RZ, 0xc0, !PT ;  /* 0x000001b032ff7812 */ /* 0x000fe2000780c0ff */
[----:B------:R-:W-:Y:S01]  /*5a50*/  USHF.L.U32 UR50, UR20, 0x6, URZ ;  /* 0x0000000614327899 */ /* 0x000fe200080006ff */
[----:B------:R-:W-:Y:S01]  /*5a60*/  BSSY.RECONVERGENT B6, `(.L_x_91) ;  /* 0x0000034000067945 */ /* 0x000fe20003800200 */
[----:B------:R-:W-:Y:S01]  /*5a70*/  UIMAD UR49, UR24, 0x60, URZ ;  /* 0x00000060183178a4 */ /* 0x000fe2000f8e02ff */
[----:B------:R-:W-:Y:S06]  /*5a80*/  IADD3 R52, PT, PT, R52, 0x1, RZ ;  /* 0x0000000134347810 */ /* 0x000fec0007ffe0ff */
[----:B------:R-:W2:Y:S01]  /*5a90*/  @!UP0 LDCU.128 UR12, c[0x0][0xb10] ;  /* 0x00016200ff0c87ac */ /* 0x000ea20008000c00 */
[----:B------:R-:W3:Y:S01]  /*5aa0*/  @!UP0 LDCU UR5, c[0x0][0xb0c] ;  /* 0x00016180ff0587ac */ /* 0x000ee20008000800 */
[----:B------:R-:W4:Y:S01]  /*5ab0*/  @!UP0 LDCU UR10, c[0x0][0xb20] ;  /* 0x00016400ff0a87ac */ /* 0x000f220008000800 */
[----:B--2---:R-:W-:Y:S02]  /*5ac0*/  UIMAD.WIDE.U32 UR8, UR38, UR12, URZ ;  /* 0x0000000c260872a5 */ /* 0x004fe4000f8e00ff */
[----:B------:R-:W-:Y:S02]  /*5ad0*/  UIMAD.WIDE.U32 UR6, UR37, UR15, URZ ;  /* 0x0000000f250672a5 */ /* 0x000fe4000f8e00ff */
[----:B------:R-:W-:Y:S03]  /*5ae0*/  @!UP0 UISETP.NE.AND UP1, UPT, UR14, 0x1, UPT ;  /* 0x000000010e00888c */ /* 0x000fe6000bf25270 */
[----:B------:R-:W-:Y:S01]  /*5af0*/  @!UP0 UMOV UR4, UR9 ;  /* 0x0000000900048c82 */ /* 0x000fe20008000000 */
[----:B---3--:R-:W-:Y:S02]  /*5b00*/  @!UP0 UISETP.NE.AND UP2, UPT, UR5, 0x1, UPT ;  /* 0x000000010500888c */ /* 0x008fe4000bf45270 */
[----:B------:R-:W-:Y:S01]  /*5b10*/  @!UP0 USHF.R.U32.HI UR4, URZ, UR13, UR4 ;  /* 0x0000000dff048299 */ /* 0x000fe20008011604 */
[----:B------:R-:W-:Y:S02]  /*5b20*/  @!UP0 UMOV UR6, UR7 ;  /* 0x0000000700068c82 */ /* 0x000fe40008000000 */
[----:B----4-:R-:W-:Y:S02]  /*5b30*/  @!UP0 USHF.R.U32.HI UR6, URZ, UR10, UR6 ;  /* 0x0000000aff068299 */ /* 0x010fe40008011606 */
[----:B------:R-:W-:Y:S02]  /*5b40*/  @!UP0 USEL UR7, UR38, UR4, !UP2 ;  /* 0x0000000426078287 */ /* 0x000fe4000d000000 */
[----:B------:R-:W-:Y:S04]  /*5b50*/  @!UP0 USEL UR6, UR37, UR6, !UP1 ;  /* 0x0000000625068287 */ /* 0x000fe8000c800000 */
[----:B------:R-:W-:Y:S02]  /*5b60*/  @!UP0 UIADD3 UR4, UPT, UPT, -UR7, UR6, URZ ;  /* 0x0000000607048290 */ /* 0x000fe4000fffe1ff */
[----:B------:R-:W-:Y:S02]  /*5b70*/  @!UP0 UIADD3 UR6, UPT, UPT, UR7, -UR6, URZ ;  /* 0x8000000607068290 */ /* 0x000fe4000fffe0ff */
[----:B------:R-:W-:Y:S02]  /*5b80*/  @!UP0 UIMAD UR38, UR4, UR5, UR38 ;  /* 0x00000005042682a4 */ /* 0x000fe4000f8e0226 */
[----:B------:R-:W-:Y:S01]  /*5b90*/  @!UP0 UIMAD UR37, UR6, UR14, UR37 ;  /* 0x0000000e062582a4 */ /* 0x000fe2000f8e0225 */
[----:B------:R-:W-:Y:S11]  /*5ba0*/  @!P0 BRA `(.L_x_92) ;  /* 0x00000000007c8947 */ /* 0x000ff60003800000 */
[----:B------:R-:W2:Y:S01]  /*5bb0*/  LDCU.64 UR8, c[0x4][0x80] ;  /* 0x01001000ff0877ac */ /* 0x000ea20008000a00 */
[----:B------:R-:W-:Y:S01]  /*5bc0*/  MOV R16, 0x0 ;  /* 0x0000000000107802 */ /* 0x000fe20000000f00 */
[----:B------:R-:W-:Y:S02]  /*5bd0*/  HFMA2 R12, -RZ, RZ, 0, 5.9604644775390625e-08 ;  /* 0x00000001ff0c7431 */ /* 0x000fe400000001ff */
[----:B------:R-:W-:Y:S01]  /*5be0*/  IMAD.MOV.U32 R8, RZ, RZ, 0x70 ;  /* 0x00000070ff087424 */ /* 0x000fe200078e00ff */
[----:B------:R3:W4:Y:S01]  /*5bf0*/  LDC.64 R14, c[0x4][R16] ;  /* 0x01000000100e7b82 */ /* 0x0007220000000a00 */
[----:B------:R-:W1:Y:S01]  /*5c00*/  LDCU.64 UR6, c[0x4][0x88] ;  /* 0x01001100ff0677ac */ /* 0x000e620008000a00 */
[----:B------:R-:W-:Y:S01]  /*5c10*/  IMAD.MOV.U32 R13, RZ, RZ, RZ ;  /* 0x000000ffff0d7224 */ /* 0x000fe200078e00ff */
[----:B------:R-:W1:Y:S01]  /*5c20*/  LDCU.64 UR4, c[0x4][0x8] ;  /* 0x01000100ff0477ac */ /* 0x000e620008000a00 */
[----:B--2---:R-:W-:Y:S01]  /*5c30*/  MOV R5, UR9 ;  /* 0x0000000900057c02 */ /* 0x004fe20008000f00 */
[----:B------:R-:W-:Y:S01]  /*5c40*/  IMAD.U32 R4, RZ, RZ, UR8 ;  /* 0x00000008ff047e24 */ /* 0x000fe2000f8e00ff */
[----:B-1----:R-:W-:Y:S01]  /*5c50*/  MOV R7, UR7 ;  /* 0x0000000700077c02 */ /* 0x002fe20008000f00 */
[----:B------:R-:W-:Y:S01]  /*5c60*/  IMAD.U32 R6, RZ, RZ, UR6 ;  /* 0x00000006ff067e24 */ /* 0x000fe2000f8e00ff */
[----:B------:R-:W-:Y:S01]  /*5c70*/  MOV R11, UR5 ;  /* 0x00000005000b7c02 */ /* 0x000fe20008000f00 */
[----:B------:R-:W-:Y:S02]  /*5c80*/  IMAD.U32 R10, RZ, RZ, UR4 ;  /* 0x00000004ff0a7e24 */ /* 0x000fe4000f8e00ff */
[----:B------:R-:W-:Y:S07]  /*5c90*/  LEPC R20, `(.L_x_93) ;  /* 0x000000001014794e */ /* 0x000fee0000000000 */
[----:B---345:R-:W-:Y:S05]  /*5ca0*/  CALL.ABS.NOINC R14 ;  /* 0x000000000e007343 */ /* 0x038fea0003c00000 */
.L_x_93:
[----:B------:R-:W1:Y:S01]  /*5cb0*/  LDCU.64 UR8, c[0x4][0x80] ;  /* 0x01001000ff0877ac */ /* 0x000e620008000a00 */
[----:B------:R-:W2:Y:S01]  /*5cc0*/  LDC.64 R16, c[0x4][R16] ;  /* 0x0100000010107b82 */ /* 0x000ea20000000a00 */
[----:B------:R-:W-:Y:S02]  /*5cd0*/  HFMA2 R12, -RZ, RZ, 0, 5.9604644775390625e-08 ;  /* 0x00000001ff0c7431 */ /* 0x000fe400000001ff */
[----:B------:R-:W-:Y:S02]  /*5ce0*/  IMAD.MOV.U32 R8, RZ, RZ, 0x70 ;  /* 0x00000070ff087424 */ /* 0x000fe400078e00ff */
[----:B------:R-:W-:Y:S01]  /*5cf0*/  IMAD.MOV.U32 R13, RZ, RZ, RZ ;  /* 0x000000ffff0d7224 */ /* 0x000fe200078e00ff */
[----:B------:R-:W3:Y:S01]  /*5d00*/  LDCU.64 UR6, c[0x4][0x88] ;  /* 0x01001100ff0677ac */ /* 0x000ee20008000a00 */
[----:B------:R-:W4:Y:S01]  /*5d10*/  LDCU.64 UR4, c[0x4][0x8] ;  /* 0x01000100ff0477ac */ /* 0x000f220008000a00 */
[----:B-1----:R-:W-:Y:S02]  /*5d20*/  MOV R4, UR8 ;  /* 0x0000000800047c02 */ /* 0x002fe40008000f00 */
[----:B------:R-:W-:Y:S02]  /*5d30*/  MOV R5, UR9 ;  /* 0x0000000900057c02 */ /* 0x000fe40008000f00 */
[----:B---3--:R-:W-:Y:S01]  /*5d40*/  MOV R7, UR7 ;  /* 0x0000000700077c02 */ /* 0x008fe20008000f00 */
[----:B------:R-:W-:Y:S01]  /*5d50*/  IMAD.U32 R6, RZ, RZ, UR6 ;  /* 0x00000006ff067e24 */ /* 0x000fe2000f8e00ff */
[----:B----4-:R-:W-:Y:S01]  /*5d60*/  MOV R11, UR5 ;  /* 0x00000005000b7c02 */ /* 0x010fe20008000f00 */
[----:B------:R-:W-:Y:S02]  /*5d70*/  IMAD.U32 R10, RZ, RZ, UR4 ;  /* 0x00000004ff0a7e24 */ /* 0x000fe4000f8e00ff */
[----:B------:R-:W-:Y:S07]  /*5d80*/  LEPC R20, `(.L_x_92) ;  /* 0x000000001014794e */ /* 0x000fee0000000000 */
[----:B--2---:R-:W-:Y:S05]  /*5d90*/  CALL.ABS.NOINC R16 ;  /* 0x0000000010007343 */ /* 0x004fea0003c00000 */
.L_x_92:
[----:B------:R-:W-:Y:S05]  /*5da0*/  BSYNC.RECONVERGENT B6 ;  /* 0x0000000000067941 */ /* 0x000fea0003800200 */
.L_x_91:
[----:B------:R-:W-:Y:S01]  /*5db0*/  R2UR UR4, R49 ;  /* 0x00000000310472ca */ /* 0x000fe200000e0000 */
[----:B------:R-:W-:Y:S01]  /*5dc0*/  UISETP.NE.U32.AND UP0, UPT, UR62, URZ, UPT ;  /* 0x000000ff3e00728c */ /* 0x000fe2000bf05070 */
[----:B------:R-:W-:Y:S02]  /*5dd0*/  ISETP.NE.U32.AND P4, PT, R42, RZ, PT ;  /* 0x000000ff2a00720c */ /* 0x000fe40003f85070 */
[----:B------:R-:W-:Y:S01]  /*5de0*/  ISETP.NE.U32.AND P2, PT, RZ, UR56, PT ;  /* 0x00000038ff007c0c */ /* 0x000fe2000bf45070 */
[----:B------:R-:W-:Y:S01]  /*5df0*/  UISETP.NE.AND.EX UP1, UPT, UR63, URZ, UPT, UP0 ;  /* 0x000000ff3f00728c */ /* 0x000fe2000bf25300 */
[----:B------:R-:W-:Y:S01]  /*5e00*/  ISETP.NE.AND.EX P4, PT, R43, RZ, PT, P4 ;  /* 0x000000ff2b00720c */ /* 0x000fe20003f85340 */
[----:B------:R-:W-:Y:S01]  /*5e10*/  UPLOP3.LUT UP0, UPT, UPT, UPT, UPT, 0x40, 0x4 ;  /* 0x000000000004789c */ /* 0x000fe20003f0e870 */
[----:B------:R-:W-:Y:S05]  /*5e20*/  ISETP.NE.AND.EX P2, PT, RZ, UR57, PT, P2 ;  /* 0x00000039ff007c0c */ /* 0x000fea000bf45320 */
[----:B------:R-:W-:Y:S06]  /*5e30*/  UISETP.NE.AND UP2, UPT, UR4, URZ, UPT ;  /* 0x000000ff0400728c */ /* 0x000fec000bf45270 */
[----:B------:R-:W-:Y:S05]  /*5e40*/  PLOP3.LUT P1, PT, PT, PT, UP2, 0x80, 0x8 ;  /* 0x000000000008781c */ /* 0x000fea0003f2f028 */
[----:B------:R-:W-:Y:S06]  /*5e50*/  @UP2 UPLOP3.LUT UP0, UPT, UPT, UPT, UP1, 0x80, 0x8 ;  /* 0x000000000008289c */ /* 0x000fec0003f0f010 */
[----:B------:R-:W-:Y:S01]  /*5e60*/  PLOP3.LUT P0, PT, PT, PT, UP0, 0x80, 0x8 ;  /* 0x000000000008781c */ /* 0x000fe20003f0f008 */
[----:B------:R-:W-:Y:S01]  /*5e70*/  @!UPT UIADD3 URZ, UPT, UPT, URZ, URZ, URZ ;  /* 0x000000fffffff290 */ /* 0x000fe2000fffe0ff */
[----:B------:R-:W-:Y:S11]  /*5e80*/  BRA.U !UP1, `(.L_x_94) ;  /* 0x00000001093c7547 */ /* 0x000ff6000b800000 */
[----:B------:R-:W-:Y:S01]  /*5e90*/  UISETP.NE.U32.AND UP0, UPT, UR56, URZ, UPT ;  /* 0x000000ff3800728c */ /* 0x000fe2000bf05070 */
[----:B-1----:R-:W-:Y:S01]  /*5ea0*/  HFMA2 R0, -RZ, RZ, 0, 5.9604644775390625e-08 ;  /* 0x00000001ff007431 */ /* 0x002fe200000001ff */
[----:B------:R-:W1:Y:S01]  /*5eb0*/  LDCU.64 UR8, c[0x0][0x358] ;  /* 0x00006b00ff0877ac */ /* 0x000e620008000a00 */
[----:B------:R-:W-:Y:S01]  /*5ec0*/  IMAD.MOV.U32 R45, RZ, RZ, 0x1 ;  /* 0x00000001ff2d7424 */ /* 0x000fe200078e00ff */
[----:B------:R-:W-:Y:S06]  /*5ed0*/  UISETP.NE.AND.EX UP0, UPT, UR57, URZ, UPT, UP0 ;  /* 0x000000ff3900728c */ /* 0x000fec000bf05300 */
[----:B------:R-:W-:Y:S05]  /*5ee0*/  PLOP3.LUT P3, PT, PT, PT, UP0, 0x80, 0x8 ;  /* 0x000000000008781c */ /* 0x000fea0003f6f008 */
[----:B------:R-:W2:Y:S01]  /*5ef0*/  @UP0 LDCU.64 UR4, c[0x0][0x888] ;  /* 0x00011100ff0407ac */ /* 0x000ea20008000a00 */
[----:B------:R-:W-:Y:S07]  /*5f00*/  @UP0 UIMAD UR6, UR36, UR62, URZ ;  /* 0x0000003e240602a4 */ /* 0x000fee000f8e02ff */
[----:B------:R-:W-:Y:S01]  /*5f10*/  @!P3 PRMT R45, R0, 0x7610, R45 ;  /* 0x00007610002db816 */ /* 0x000fe2000000002d */
[----:B--2---:R-:W-:Y:S06]  /*5f20*/  @UP0 UIMAD.WIDE UR4, UR6, 0x4, UR4 ;  /* 0x00000004060408a5 */ /* 0x004fec000f8e0204 */
[----:B------:R-:W-:Y:S01]  /*5f30*/  IMAD.U32 R4, RZ, RZ, UR4 ;  /* 0x00000004ff047e24 */ /* 0x000fe2000f8e00ff */
[----:B------:R-:W-:Y:S04]  /*5f40*/  MOV R5, UR5 ;  /* 0x0000000500057c02 */ /* 0x000fe80008000f00 */
[----:B------:R-:W2:Y:S01]  /*5f50*/  @!UP0 LDCU UR4, c[0x0][0x880] ;  /* 0x00011000ff0487ac */ /* 0x000ea20008000800 */
[----:B-1---5:R3:W5:Y:S02]  /*5f60*/  @P3 LDG.E R25, desc[UR8][R4.64] ;  /* 0x0000000804193981 */ /* 0x022764000c1e1900 */
[----:B--23--:R-:W-:Y:S02]  /*5f70*/  @!P3 IMAD.U32 R25, RZ, RZ, UR4 ;  /* 0x00000004ff19be24 */ /* 0x00cfe4000f8e00ff */
.L_x_94:
[----:B------:R-:W-:Y:S05]  /*5f80*/  @!P4 BRA `(.L_x_95) ;  /* 0x000000000024c947 */ /* 0x000fea0003800000 */
[----:B------:R-:W-:Y:S01]  /*5f90*/  ISETP.NE.U32.AND P3, PT, R40, RZ, PT ;  /* 0x000000ff2800720c */ /* 0x000fe20003f65070 */
[----:B------:R-:W2:Y:S03]  /*5fa0*/  LDCU.64 UR4, c[0x0][0x358] ;  /* 0x00006b00ff0477ac */ /* 0x000ea60008000a00 */
[----:B------:R-:W-:Y:S11]  /*5fb0*/  ISETP.NE.AND.EX P3, PT, R41, RZ, PT, P3 ;  /* 0x000000ff2900720c */ /* 0x000ff60003f65330 */
[----:B------:R-:W-:Y:S02]  /*5fc0*/  @!UPT UIADD3 URZ, UPT, UPT, URZ, URZ, URZ ;  /* 0x000000fffffff290 */ /* 0x000fe4000fffe0ff */
[----:B------:R-:W3:Y:S01]  /*5fd0*/  @P3 LDC.64 R4, c[0x0][0x8a8] ;  /* 0x00022a00ff043b82 */ /* 0x000ee20000000a00 */
[----:B-1----:R-:W-:Y:S04]  /*5fe0*/  @P3 IMAD R0, R42, UR36, RZ ;  /* 0x000000242a003c24 */ /* 0x002fe8000f8e02ff */
[----:B---3--:R-:W-:Y:S05]  /*5ff0*/  @P3 IMAD.WIDE R4, R0, 0x4, R4 ;  /* 0x0000000400043825 */ /* 0x008fea00078e0204 */
[----:B--2--5:R2:W5:Y:S02]  /*6000*/  @P3 LDG.E R23, desc[UR4][R4.64] ;  /* 0x0000000404173981 */ /* 0x024564000c1e1900 */
[----:B--2---:R-:W3:Y:S02]  /*6010*/  @!P3 LDC R23, c[0x0][0x8a0] ;  /* 0x00022800ff17bb82 */ /* 0x004ee40000000800 */
.L_x_95:
[----:B-----5:R-:W-:Y:S01]  /*6020*/  FSETP.NEU.AND P3, PT, R25, RZ, PT ;  /* 0x000000ff1900720b */ /* 0x020fe20003f6d000 */
[----:B------:R-:W-:Y:S01]  /*6030*/  IMAD.SHL.U32 R61, R44, 0x2, RZ ;  /* 0x000000022c3d7824 */ /* 0x000fe200078e00ff */
[----:B------:R-:W-:Y:S01]  /*6040*/  SEL R5, RZ, 0xffffffff, P2 ;  /* 0xffffffffff057807 */ /* 0x000fe20001000000 */
[----:B------:R-:W-:Y:S01]  /*6050*/  BSSY B1, `(.L_x_96) ;  /* 0x0000035000017945 */ /* 0x000fe20003800000 */
[----:B------:R-:W-:Y:S01]  /*6060*/  @P1 LOP3.LUT P2, RZ, R45, 0xff, RZ, 0xc0, !PT ;  /* 0x000000ff2dff1812 */ /* 0x000fe2000784c0ff */
[----:B------:R-:W-:Y:S01]  /*6070*/  VIADD R60, R61, UR44 ;  /* 0x0000002c3d3c7c36 */ /* 0x000fe20008000000 */
[----:B-1----:R-:W-:Y:S01]  /*6080*/  @P1 SEL R0, RZ, 0xffffffff, P3 ;  /* 0xffffffffff001807 */ /* 0x002fe20001800000 */
[----:B------:R-:W-:Y:S01]  /*6090*/  IMAD.MOV.U32 R62, RZ, RZ, 0x1 ;  /* 0x00000001ff3e7424 */ /* 0x000fe200078e00ff */
[----:B------:R-:W-:Y:S01]  /*60a0*/  LOP3.LUT R55, R55, 0x1, RZ, 0x3c, !PT ;  /* 0x0000000137377812 */ /* 0x000fe200078e3cff */
[----:B------:R-:W-:Y:S01]  /*60b0*/  IMAD.MOV.U32 R27, RZ, RZ, RZ ;  /* 0x000000ffff1b7224 */ /* 0x000fe200078e00ff */
[----:B------:R-:W-:Y:S02]  /*60c0*/  @P0 SEL R0, R5, R0, !P2 ;  /* 0x0000000005000207 */ /* 0x000fe40005000000 */
[----:B------:R-:W-:Y:S02]  /*60d0*/  CS2R R38, SRZ ;  /* 0x0000000000267805 */ /* 0x000fe4000001ff00 */
[----:B------:R-:W-:Y:S02]  /*60e0*/  LEA R26, R22, UR44, 0x3 ;  /* 0x0000002c161a7c11 */ /* 0x000fe4000f8e18ff */
[----:B------:R-:W-:Y:S02]  /*60f0*/  CS2R R36, SRZ ;  /* 0x0000000000247805 */ /* 0x000fe4000001ff00 */
[----:B------:R-:W-:Y:S02]  /*6100*/  @P1 LOP3.LUT R0, R0, 0x1, RZ, 0xc0, !PT ;  /* 0x0000000100001812 */ /* 0x000fe400078ec0ff */
[----:B------:R-:W-:Y:S02]  /*6110*/  CS2R R30, SRZ ;  /* 0x00000000001e7805 */ /* 0x000fe4000001ff00 */
[----:B------:R-:W-:Y:S02]  /*6120*/  SHF.L.U32 R3, R54, 0x1f, RZ ;  /* 0x0000001f36037819 */ /* 0x000fe400000006ff */
[----:B------:R-:W-:Y:S02]  /*6130*/  CS2R R28, SRZ ;  /* 0x00000000001c7805 */ /* 0x000fe4000001ff00 */
[----:B------:R-:W-:Y:S01]  /*6140*/  ISETP.NE.U32.OR P5, PT, R0, 0x1, !P1 ;  /* 0x000000010000780c */ /* 0x000fe20004fa5470 */
[----:B------:R-:W-:Y:S01]  /*6150*/  IMAD.IADD R59, R56, 0x1, R60 ;  /* 0x00000001383b7824 */ /* 0x000fe200078e023c */
[----:B------:R-:W-:Y:S02]  /*6160*/  PLOP3.LUT P2, PT, PT, PT, UP1, 0x80, 0x8 ;  /* 0x000000000008781c */ /* 0x000fe40003f4f018 */
[----:B------:R-:W-:Y:S02]  /*6170*/  LOP3.LUT P4, R51, R45, 0xff, RZ, 0xc0, !PT ;  /* 0x000000ff2d337812 */ /* 0x000fe4000788c0ff */
[----:B------:R-:W-:Y:S02]  /*6180*/  SEL R4, RZ, 0xffffffff, P3 ;  /* 0xffffffffff047807 */ /* 0x000fe40001800000 */
[----:B------:R-:W-:Y:S02]  /*6190*/  LEA.HI R24, R22, R22, RZ, 0x1 ;  /* 0x0000001616187211 */ /* 0x000fe400078f08ff */
[----:B------:R-:W-:Y:S03]  /*61a0*/  P2R R58, PR, RZ, 0x20 ;  /* 0x00000020ff3a7803 */ /* 0x000fe60000000000 */
[----:B------:R-:W-:Y:S02]  /*61b0*/  @P5 SHF.L.U32 R0, R55, 0x1f, RZ ;  /* 0x0000001f37005819 */ /* 0x000fe400000006ff */
[----:B------:R-:W-:Y:S02]  /*61c0*/  @P2 SEL R4, R5, R4, !P4 ;  /* 0x0000000405042207 */ /* 0x000fe40006000000 */
[----:B------:R1:W2:Y:S02]  /*61d0*/  @P5 SYNCS.PHASECHK.TRANS64.TRYWAIT P1, [UR44+0x50], R0 ;  /* 0x00005000ff0055a7 */ /* 0x0002a4000802112c */
[----:B------:R-:W-:Y:S04]  /*61e0*/  LOP3.LUT R4, R4, 0x1, RZ, 0xc0, !PT ;  /* 0x0000000104047812 */ /* 0x000fe800078ec0ff */
[----:B------:R-:W-:Y:S04]  /*61f0*/  ISETP.NE.U32.AND P2, PT, R4, 0x1, PT ;  /* 0x000000010400780c */ /* 0x000fe80003f45070 */
[----:B------:R-:W-:Y:S01]  /*6200*/  P2R R63, PR, RZ, 0x4 ;  /* 0x00000004ff3f7803 */ /* 0x000fe20000000000 */
[----:B------:R4:W3:Y:S01]  /*6210*/  SYNCS.PHASECHK.TRANS64.TRYWAIT P0, [R26+URZ+0xb0], R3 ;  /* 0x0000b0031a0075a7 */ /* 0x0008e200080011ff */
[----:B-1----:R-:W-:Y:S02]  /*6220*/  SHF.R.U32.HI R0, RZ, 0x1, R24 ;  /* 0x00000001ff007819 */ /* 0x002fe40000011618 */
[----:B------:R-:W-:Y:S03]  /*6230*/  LOP3.LUT R24, R24, 0xffe, RZ, 0xc0, !PT ;  /* 0x00000ffe18187812 */ /* 0x000fe600078ec0ff */
[----:B------:R-:W-:Y:S02]  /*6240*/  IMAD R0, R0, 0x60, R2 ;  /* 0x0000006000007824 */ /* 0x000fe400078e0202 */
[----:B------:R-:W-:Y:S04]  /*6250*/  IMAD.IADD R24, R22, 0x1, -R24 ;  /* 0x0000000116187824 */ /* 0x000fe800078e0a18 */
[----:B------:R-:W-:Y:S01]  /*6260*/  IMAD R24, R24, 0x100000, R0 ;  /* 0x0010000018187824 */ /* 0x000fe200078e0200 */
[----:B--2---:R-:W-:Y:S01]  /*6270*/  @P5 SEL R62, RZ, 0x1, !P1 ;  /* 0x00000001ff3e5807 */ /* 0x004fe20004800000 */
[----:B----4-:R-:W-:Y:S06]  /*6280*/  @!P5 BRA `(.L_x_97) ;  /* 0x000000000044d947 */ /* 0x010fec0003800000 */
[----:B------:R-:W-:Y:S01]  /*6290*/  IMAD.MOV.U32 R38, RZ, RZ, RZ ;  /* 0x000000ffff267224 */ /* 0x000fe200078e00ff */
[----:B------:R-:W-:Y:S01]  /*62a0*/  ISETP.NE.AND P1, PT, R62, RZ, PT ;  /* 0x000000ff3e00720c */ /* 0x000fe20003f25270 */
[----:B------:R-:W-:Y:S01]  /*62b0*/  BSSY B0, `(.L_x_98) ;  /* 0x0000008000007945 */ /* 0x000fe20003800000 */
[----:B------:R-:W-:Y:S02]  /*62c0*/  CS2R R30, SRZ ;  /* 0x00000000001e7805 */ /* 0x000fe4000001ff00 */
[----:B------:R-:W-:Y:S02]  /*62d0*/  CS2R R28, SRZ ;  /* 0x00000000001c7805 */ /* 0x000fe4000001ff00 */
[----:B------:R-:W-:Y:S07]  /*62e0*/  CS2R R36, SRZ ;  /* 0x0000000000247805 */ /* 0x000fee000001ff00 */
[----:B------:R-:W-:Y:S05]  /*62f0*/  @P1 BRA `(.L_x_99) ;  /* 0x00000000000c1947 */ /* 0x000fea0003800000 */
[----:B------:R-:W-:Y:S04]  /*6300*/  SHF.L.U32 R4, R55, 0x1f, RZ ;  /* 0x0000001f37047819 */ /* 0x000fe800000006ff */
[----:B------:R-:W1:Y:S02]  /*6310*/  SYNCS.PHASECHK.TRANS64.TRYWAIT P1, [UR44+0x50], R4 ;  /* 0x00005004ff0075a7 */ /* 0x000e64000802112c */
[----:B-1----:R-:W-:Y:S05]  /*6320*/  @!P1 BRA `(.L_x_100) ;  /* 0x0000002400889947 */ /* 0x002fea0003800000 */
.L_x_99:
[----:B------:R-:W-:Y:S05]  /*6330*/  BSYNC B0 ;  /* 0x0000000000007941 */ /* 0x000fea0003800000 */
.L_x_98:
[----:B------:R-:W-:Y:S01]  /*6340*/  ISETP.NE.AND P1, PT, R63, RZ, PT ;  /* 0x000000ff3f00720c */ /* 0x000fe20003f25270 */
[----:B------:R-:W-:Y:S11]  /*6350*/  HFMA2 R27, -RZ, RZ, 0, 5.9604644775390625e-08 ;  /* 0x00000001ff1b7431 */ /* 0x000ff600000001ff */
[----:B------:R-:W-:Y:S01]  /*6360*/  @!UPT UIADD3 URZ, UPT, UPT, URZ, URZ, URZ ;  /* 0x000000fffffff290 */ /* 0x000fe2000fffe0ff */
[----:B------:R-:W-:Y:S05]  /*6370*/  @P1 WARPSYNC.ALL ;  /* 0x0000000000001948 */ /* 0x000fea0003800000 */
[----:B------:R2:W4:Y:S04]  /*6380*/  @P1 LDSM.16.M88.4 R28, [R61+UR44+0x200] ;  /* 0x0002002c3d1c183b */ /* 0x0005280008000200 */
[----:B------:R2:W1:Y:S02]  /*6390*/  @P1 LDSM.16.M88.4 R36, [R59+0x200] ;  /* 0x000200003b24183b */ /* 0x0004640000000200 */
.L_x_97:
[----:B------:R-:W-:Y:S05]  /*63a0*/  BSYNC B1 ;  /* 0x0000000000017941 */ /* 0x000fea0003800000 */
.L_x_96:
[----:B-1----:R-:W-:Y:S04]  /*63b0*/  SHF.R.U32.HI R0, RZ, 0x15, R24 ;  /* 0x00000015ff007819 */ /* 0x002fe80000011618 */
[----:B------:R-:W-:Y:S01]  /*63c0*/  LOP3.LUT P1, RZ, R0, 0x3, R46, 0x48, !PT ;  /* 0x0000000300ff7812 */ /* 0x000fe2000782482e */
[----:B------:R-:W-:Y:S01]  /*63d0*/  @!UPT UIADD3 URZ, UPT, UPT, URZ, URZ, URZ ;  /* 0x000000fffffff290 */ /* 0x000fe2000fffe0ff */
[----:B---3--:R-:W-:Y:S11]  /*63e0*/  @P0 BRA `(.L_x_101) ;  /* 0x0000000000080947 */ /* 0x008ff60003800000 */
[----:B------:R-:W1:Y:S02]  /*63f0*/  SYNCS.PHASECHK.TRANS64.TRYWAIT P0, [R26+URZ+0xb0], R3 ;  /* 0x0000b0031a0075a7 */ /* 0x000e6400080011ff */
[----:B-1----:R-:W-:Y:S05]  /*6400*/  @!P0 BRA `(.L_x_102) ;  /* 0x0000002400688947 */ /* 0x002fea0003800000 */
.L_x_101:
[----:B------:R-:W-:Y:S05]  /*6410*/  @!P1 BRA `(.L_x_103) ;  /* 0x0000000000409947 */ /* 0x000fea0003800000 */
[----:B------:R-:W3:Y:S01]  /*6420*/  LDCU.64 UR8, c[0x4][0x70] ;  /* 0x01000e00ff0877ac */ /* 0x000ee20008000a00 */
[----:B------:R-:W-:Y:S01]  /*6430*/  MOV R15, 0x0 ;  /* 0x00000000000f7802 */ /* 0x000fe20000000f00 */
[----:B------:R-:W-:Y:S02]  /*6440*/  HFMA2 R12, -RZ, RZ, 0, 5.9604644775390625e-08 ;  /* 0x00000001ff0c7431 */ /* 0x000fe400000001ff */
[----:B------:R-:W-:Y:S02]  /*6450*/  IMAD.MOV.U32 R8, RZ, RZ, 0x192 ;  /* 0x00000192ff087424 */ /* 0x000fe400078e00ff */
[----:B------:R-:W-:Y:S01]  /*6460*/  IMAD.MOV.U32 R13, RZ, RZ, RZ ;  /* 0x000000ffff0d7224 */ /* 0x000fe200078e00ff */
[----:B------:R-:W5:Y:S01]  /*6470*/  LDCU.64 UR6, c[0x4][0x78] ;  /* 0x01000f00ff0677ac */ /* 0x000f620008000a00 */
[----:B------:R-:W1:Y:S01]  /*6480*/  LDC.64 R14, c[0x4][R15] ;  /* 0x010000000f0e7b82 */ /* 0x000e620000000a00 */
[----:B------:R-:W2:Y:S01]  /*6490*/  LDCU.64 UR4, c[0x4][0x10] ;  /* 0x01000200ff0477ac */ /* 0x000ea20008000a00 */
[----:B---3--:R-:W-:Y:S01]  /*64a0*/  MOV R5, UR9 ;  /* 0x0000000900057c02 */ /* 0x008fe20008000f00 */
[----:B------:R-:W-:Y:S01]  /*64b0*/  IMAD.U32 R4, RZ, RZ, UR8 ;  /* 0x00000008ff047e24 */ /* 0x000fe2000f8e00ff */
[----:B-----5:R-:W-:Y:S01]  /*64c0*/  MOV R7, UR7 ;  /* 0x0000000700077c02 */ /* 0x020fe20008000f00 */
[----:B------:R-:W-:Y:S01]  /*64d0*/  IMAD.U32 R6, RZ, RZ, UR6 ;  /* 0x00000006ff067e24 */ /* 0x000fe2000f8e00ff */
[----:B--2---:R-:W-:Y:S01]  /*64e0*/  MOV R11, UR5 ;  /* 0x00000005000b7c02 */ /* 0x004fe20008000f00 */
[----:B------:R-:W-:Y:S02]  /*64f0*/  IMAD.U32 R10, RZ, RZ, UR4 ;  /* 0x00000004ff0a7e24 */ /* 0x000fe4000f8e00ff */
[----:B------:R-:W-:Y:S07]  /*6500*/  LEPC R20, `(.L_x_103) ;  /* 0x000000001014794e */ /* 0x000fee0000000000 */
[----:B-1--4-:R-:W-:Y:S05]  /*6510*/  CALL.ABS.NOINC R14 ;  /* 0x000000000e007343 */ /* 0x012fea0003c00000 */
.L_x_103:
[----:B------:R-:W-:Y:S05]  /*6520*/  WARPSYNC.ALL ;  /* 0x0000000000007948 */ /* 0x000fea0003800000 */
[----:B------:R-:W-:Y:S01]  /*6530*/  R2UR UR4, R24 ;  /* 0x00000000180472ca */ /* 0x000fe200000e0000 */
[--C-:B----4-:R-:W-:Y:S01]  /*6540*/  HADD2.F32 R20, -RZ, R28.reuse.H0_H0 ;  /* 0x2000001cff147230 */ /* 0x110fe20000004100 */
[----:B------:R-:W-:Y:S01]  /*6550*/  ISETP.NE.AND P0, PT, R57, RZ, PT ;  /* 0x000000ff3900720c */ /* 0x000fe20003f05270 */
[--C-:B------:R-:W-:Y:S01]  /*6560*/  HADD2.F32 R21, -RZ, R29.reuse.H1_H1 ;  /* 0x3000001dff157230 */ /* 0x100fe20000004100 */
[----:B------:R-:W-:Y:S09]  /*6570*/  BSSY.RECONVERGENT B0, `(.L_x_104) ;  /* 0x000004c000007945 */ /* 0x000ff20003800200 */
[----:B------:R-:W3:Y:S02]  /*6580*/  LDTM.16dp256bit.x4 R4, tmem[UR4] ;  /* 0x00000004000479ee */ /* 0x000ee40008120000 */
[C---:B---3--:R-:W-:Y:S01]  /*6590*/  FMUL R0, R23.reuse, R4 ;  /* 0x0000000417007220 */ /* 0x048fe20000400000 */
[----:B------:R-:W-:Y:S02]  /*65a0*/  HADD2.F32 R4, -RZ, R28.H1_H1 ;  /* 0x3000001cff047230 */ /* 0x000fe40000004100 */
[C---:B-1----:R-:W-:Y:S01]  /*65b0*/  FMUL R3, R23.reuse, R5 ;  /* 0x0000000517037220 */ /* 0x042fe20000400000 */
[----:B------:R-:W-:Y:S01]  /*65c0*/  FMUL R6, R23, R6 ;  /* 0x0000000617067220 */ /* 0x000fe20000400000 */
[C---:B------:R-:W-:Y:S01]  /*65d0*/  FFMA R0, R25.reuse, R20, R0 ;  /* 0x0000001419007223 */ /* 0x040fe20000000000 */
[----:B------:R-:W-:Y:S02]  /*65e0*/  HADD2.F32 R20, -RZ, R29.H0_H0 ;  /* 0x2000001dff147230 */ /* 0x000fe40000004100 */
[----:B------:R-:W-:Y:S01]  /*65f0*/  FFMA R3, R25, R4, R3 ;  /* 0x0000000419037223 */ /* 0x000fe20000000003 */
[C---:B------:R-:W-:Y:S01]  /*6600*/  FMUL R4, R23.reuse, R8 ;  /* 0x0000000817047220 */ /* 0x040fe20000400000 */
[C---:B------:R-:W-:Y:S01]  /*6610*/  FMUL R8, R23.reuse, R12 ;  /* 0x0000000c17087220 */ /* 0x040fe20000400000 */
[----:B------:R-:W-:Y:S01]  /*6620*/  FMUL R12, R23, R16 ;  /* 0x00000010170c7220 */ /* 0x000fe20000400000 */
[----:B------:R-:W-:Y:S01]  /*6630*/  FFMA R6, R25, R20, R6 ;  /* 0x0000001419067223 */ /* 0x000fe20000000006 */
[--C-:B------:R-:W-:Y:S01]  /*6640*/  HADD2.F32 R16, -RZ, R30.reuse.H0_H0 ;  /* 0x2000001eff107230 */ /* 0x100fe20000004100 */
[----:B------:R-:W-:Y:S01]  /*6650*/  F2FP.F16.F32.PACK_AB R32, R3, R0 ;  /* 0x000000000320723e */ /* 0x000fe200000000ff */
[C---:B------:R-:W-:Y:S01]  /*6660*/  FMUL R7, R23.reuse, R7 ;  /* 0x0000000717077220 */ /* 0x040fe20000400000 */
[----:B------:R-:W-:Y:S02]  /*6670*/  HADD2.F32 R0, -RZ, R30.H1_H1 ;  /* 0x3000001eff007230 */ /* 0x000fe40000004100 */
[----:B------:R-:W-:Y:S01]  /*6680*/  FMUL R5, R23, R9 ;  /* 0x0000000917057220 */ /* 0x000fe20000400000 */
[--C-:B------:R-:W-:Y:S02]  /*6690*/  HADD2.F32 R3, -RZ, R31.reuse.H0_H0 ;  /* 0x2000001fff037230 */ /* 0x100fe40000004100 */
[C---:B------:R-:W-:Y:S01]  /*66a0*/  FFMA R7, R25.reuse, R21, R7 ;  /* 0x0000001519077223 */ /* 0x040fe20000000007 */
[----:B------:R-:W-:Y:S01]  /*66b0*/  FFMA R4, R25, R16, R4 ;  /* 0x0000001019047223 */ /* 0x000fe20000000004 */
[----:B------:R-:W-:Y:S01]  /*66c0*/  FMUL R10, R23, R10 ;  /* 0x0000000a170a7220 */ /* 0x000fe20000400000 */
[----:B------:R-:W-:Y:S01]  /*66d0*/  FFMA R5, R25, R0, R5 ;  /* 0x0000000019057223 */ /* 0x000fe20000000005 */
[----:B------:R-:W-:Y:S02]  /*66e0*/  HADD2.F32 R16, -RZ, R31.H1_H1 ;  /* 0x3000001fff107230 */ /* 0x000fe40000004100 */
[----:B------:R-:W-:Y:S01]  /*66f0*/  FMUL R11, R23, R11 ;  /* 0x0000000b170b7220 */ /* 0x000fe20000400000 */
[----:B------:R-:W-:Y:S01]  /*6700*/  FFMA R10, R25, R3, R10 ;  /* 0x00000003190a7223 */ /* 0x000fe2000000000a */
[--C-:B------:R-:W-:Y:S02]  /*6710*/  HADD2.F32 R0, -RZ, R36.reuse.H0_H0 ;  /* 0x20000024ff007230 */ /* 0x100fe40000004100 */
[----:B------:R-:W-:Y:S01]  /*6720*/  FMUL R9, R23, R13 ;  /* 0x0000000d17097220 */ /* 0x000fe20000400000 */
[----:B------:R-:W-:Y:S01]  /*6730*/  HADD2.F32 R3, -RZ, R36.H1_H1 ;  /* 0x30000024ff037230 */ /* 0x000fe20000004100 */
[----:B------:R-:W-:Y:S01]  /*6740*/  F2FP.F16.F32.PACK_AB R33, R7, R6 ;  /* 0x000000060721723e */ /* 0x000fe200000000ff */
[C---:B------:R-:W-:Y:S01]  /*6750*/  FFMA R11, R25.reuse, R16, R11 ;  /* 0x00000010190b7223 */ /* 0x040fe2000000000b */
[--C-:B------:R-:W-:Y:S02]  /*6760*/  HADD2.F32 R6, -RZ, R37.reuse.H0_H0 ;  /* 0x20000025ff067230 */ /* 0x100fe40000004100 */
[----:B------:R-:W-:Y:S01]  /*6770*/  FFMA R8, R25, R0, R8 ;  /* 0x0000000019087223 */ /* 0x000fe20000000008 */
[----:B------:R-:W-:Y:S01]  /*6780*/  FMUL R14, R23, R14 ;  /* 0x0000000e170e7220 */ /* 0x000fe20000400000 */
[----:B------:R-:W-:Y:S01]  /*6790*/  FFMA R9, R25, R3, R9 ;  /* 0x0000000319097223 */ /* 0x000fe20000000009 */
[----:B------:R-:W-:Y:S01]  /*67a0*/  HADD2.F32 R0, -RZ, R37.H1_H1 ;  /* 0x30000025ff007230 */ /* 0x000fe20000004100 */
[----:B------:R-:W-:Y:S01]  /*67b0*/  F2FP.F16.F32.PACK_AB R34, R5, R4 ;  /* 0x000000040522723e */ /* 0x000fe200000000ff */
[----:B------:R-:W-:Y:S01]  /*67c0*/  FMUL R15, R23, R15 ;  /* 0x0000000f170f7220 */ /* 0x000fe20000400000 */
[--C-:B------:R-:W-:Y:S02]  /*67d0*/  HADD2.F32 R3, -RZ, R38.reuse.H0_H0 ;  /* 0x20000026ff037230 */ /* 0x100fe40000004100 */
[----:B------:R-:W-:Y:S01]  /*67e0*/  FFMA R14, R25, R6, R14 ;  /* 0x00000006190e7223 */ /* 0x000fe2000000000e */
[----:B------:R-:W-:Y:S02]  /*67f0*/  HADD2.F32 R4, -RZ, R38.H1_H1 ;  /* 0x30000026ff047230 */ /* 0x000fe40000004100 */
[C---:B------:R-:W-:Y:S01]  /*6800*/  FMUL R13, R23.reuse, R17 ;  /* 0x00000011170d7220 */ /* 0x040fe20000400000 */
[--C-:B------:R-:W-:Y:S02]  /*6810*/  HADD2.F32 R5, -RZ, R39.reuse.H0_H0 ;  /* 0x20000027ff057230 */ /* 0x100fe40000004100 */
[----:B------:R-:W-:Y:S01]  /*6820*/  FMUL R18, R23, R18 ;  /* 0x0000001217127220 */ /* 0x000fe20000400000 */
[----:B------:R-:W-:Y:S02]  /*6830*/  HADD2.F32 R6, -RZ, R39.H1_H1 ;  /* 0x30000027ff067230 */ /* 0x000fe40000004100 */
[----:B------:R-:W-:Y:S01]  /*6840*/  FFMA R15, R25, R0, R15 ;  /* 0x00000000190f7223 */ /* 0x000fe2000000000f */
[----:B------:R-:W-:Y:S01]  /*6850*/  FMUL R19, R23, R19 ;  /* 0x0000001317137220 */ /* 0x000fe20000400000 */
[C---:B------:R-:W-:Y:S01]  /*6860*/  FFMA R12, R25.reuse, R3, R12 ;  /* 0x00000003190c7223 */ /* 0x040fe2000000000c */
[C---:B------:R-:W-:Y:S01]  /*6870*/  FFMA R13, R25.reuse, R4, R13 ;  /* 0x00000004190d7223 */ /* 0x040fe2000000000d */
[C---:B------:R-:W-:Y:S01]  /*6880*/  FFMA R18, R25.reuse, R5, R18 ;  /* 0x0000000519127223 */ /* 0x040fe20000000012 */
[----:B------:R-:W-:Y:S01]  /*6890*/  FFMA R19, R25, R6, R19 ;  /* 0x0000000619137223 */ /* 0x000fe20000000013 */
[----:B------:R-:W-:Y:S02]  /*68a0*/  F2FP.F16.F32.PACK_AB R35, R11, R10 ;  /* 0x0000000a0b23723e */ /* 0x000fe400000000ff */
[----:B------:R-:W-:Y:S02]  /*68b0*/  F2FP.F16.F32.PACK_AB R8, R9, R8 ;  /* 0x000000080908723e */ /* 0x000fe400000000ff */
[----:B------:R-:W-:Y:S01]  /*68c0*/  F2FP.F16.F32.PACK_AB R9, R15, R14 ;  /* 0x0000000e0f09723e */ /* 0x000fe200000000ff */
[----:B------:R1:W-:Y:S01]  /*68d0*/  STSM.16.M88.4 [R60+0x200], R32 ;  /* 0x000200203c007844 */ /* 0x0003e20000000200 */
[----:B------:R-:W-:Y:S02]  /*68e0*/  F2FP.F16.F32.PACK_AB R10, R13, R12 ;  /* 0x0000000c0d0a723e */ /* 0x000fe400000000ff */
[----:B------:R-:W-:Y:S05]  /*68f0*/  F2FP.F16.F32.PACK_AB R11, R19, R18 ;  /* 0x00000012130b723e */ /* 0x000fea00000000ff */
[----:B------:R1:W-:Y:S01]  /*6900*/  STSM.16.M88.4 [R59+0x200], R8 ;  /* 0x000200083b007844 */ /* 0x0003e20000000200 */
[----:B------:R-:W-:Y:S01]  /*6910*/  @!PT LDS RZ, [RZ] ;  /* 0x00000000fffff984 */ /* 0x000fe20000000800 */
[----:B------:R-:W-:Y:S01]  /*6920*/  @!PT LDS RZ, [RZ] ;  /* 0x00000000fffff984 */ /* 0x000fe20000000800 */
[----:B------:R-:W-:Y:S01]  /*6930*/  @!PT LDS RZ, [RZ] ;  /* 0x00000000fffff984 */ /* 0x000fe20000000800 */
[----:B------:R-:W-:Y:S01]  /*6940*/  @!PT LDS RZ, [RZ] ;  /* 0x00000000fffff984 */ /* 0x000fe20000000800 */
[----:B------:R3:W-:Y:S07]  /*6950*/  MEMBAR.ALL.CTA ;  /* 0x0000000000007992 */ /* 0x0007ee0000008000 */
[----:B---3--:R-:W3:Y:S02]  /*6960*/  FENCE.VIEW.ASYNC.S ;  /* 0x00000000000073c6 */ /* 0x008ee40000000000 */
[----:B---3--:R-:W-:Y:S06]  /*6970*/  BAR.SYNC.DEFER_BLOCKING 0x1, 0x80 ;  /* 0x0042000000007b1d */ /* 0x008fec0000010000 */
[----:B------:R-:W-:Y:S05]  /*6980*/  @P0 BRA `(.L_x_105) ;  /* 0x0000000000280947 */ /* 0x000fea0003800000 */
[----:B------:R-:W3:Y:S01]  /*6990*/  LDCU.64 UR6, c[0x0][0x348] ;  /* 0x00006900ff0677ac */ /* 0x000ee20008000a00 */
[----:B------:R-:W-:Y:S01]  /*69a0*/  UIADD3 UR4, UPT, UPT, UR44, 0x200, URZ ;  /* 0x000002002c047890 */ /* 0x000fe2000fffe0ff */
[----:B------:R-:W-:Y:S05]  /*69b0*/  UMOV UR51, UR36 ;  /* 0x0000002400337c82 */ /* 0x000fea0008000000 */
[----:B------:R-:W-:Y:S04]  /*69c0*/  MOV R50, UR4 ;  /* 0x0000000400327c02 */ /* 0x000fe80008000f00 */
[----:B------:R-:W-:Y:S01]  /*69d0*/  R2UR UR48, R50 ;  /* 0x00000000323072ca */ /* 0x000fe200000e0000 */
[----:B---3--:R-:W-:Y:S04]  /*69e0*/  UIADD3 UR4, UP0, UPT, UR6, 0x680, URZ ;  /* 0x0000068006047890 */ /* 0x008fe8000ff1e0ff */
[----:B------:R-:W-:Y:S09]  /*69f0*/  UIADD3.X UR5, UPT, UPT, URZ, UR7, URZ, UP0, !UPT ;  /* 0x00000007ff057290 */ /* 0x000ff200087fe4ff */
[----:B------:R3:W-:Y:S01]  /*6a00*/  UTMASTG.3D [UR48], [UR4] ;  /* 0x00000030040073b5 */ /* 0x0007e20008010000 */
[----:B------:R0:W-:Y:S01]  /*6a10*/  UTMACMDFLUSH ;  /* 0x00000000000079b7 */ /* 0x0001e20000000000 */
[----:B---3--:R-:W-:Y:S04]  /*6a20*/  DEPBAR.LE SB0, 0x1 ;  /* 0x000080400000791a */ /* 0x008fe80000000000 */
.L_x_105:
[----:B------:R-:W-:Y:S05]  /*6a30*/  BSYNC.RECONVERGENT B0 ;  /* 0x0000000000007941 */ /* 0x000fea0003800200 */
.L_x_104:
[----:B------:R-:W-:Y:S01]  /*6a40*/  BAR.SYNC.DEFER_BLOCKING 0x1, 0x80 ;  /* 0x0042000000007b1d */ /* 0x000fe20000010000 */
[----:B------:R-:W-:Y:S01]  /*6a50*/  ISETP.NE.AND P1, PT, R58, RZ, PT ;  /* 0x000000ff3a00720c */ /* 0x000fe20003f25270 */
[----:B------:R-:W-:Y:S01]  /*6a60*/  UIADD3 UR4, UPT, UPT, UR46, -0x1, URZ ;  /* 0xffffffff2e047890 */ /* 0x000fe2000fffe0ff */
[----:B------:R-:W-:Y:S03]  /*6a70*/  LEA R3, R27, UR44, 0x3 ;  /* 0x0000002c1b037c11 */ /* 0x000fe6000f8e18ff */
[----:B------:R-:W-:Y:S08]  /*6a80*/  UISETP.GT.U32.AND UP0, UPT, UR4, -0x3, UPT ;  /* 0xfffffffd0400788c */ /* 0x000ff0000bf04070 */
[----:B------:R-:W-:Y:S01]  /*6a90*/  @P1 SHF.L.U32 R4, R55, 0x1f, RZ ;  /* 0x0000001f37041819 */ /* 0x000fe200000006ff */
[----:B------:R-:W-:Y:S06]  /*6aa0*/  BRA.U UP0, `(.L_x_106) ;  /* 0x0000000100247547 */ /* 0x000fec000b800000 */
[----:B------:R-:W-:Y:S01]  /*6ab0*/  IMAD.U32 R5, RZ, RZ, UR45 ;  /* 0x0000002dff057e24 */ /* 0x000fe2000f8e00ff */
[----:B------:R-:W-:Y:S01]  /*6ac0*/  MOV R0, UR47 ;  /* 0x0000002f00007c02 */ /* 0x000fe20008000f00 */
[----:B------:R-:W-:Y:S03]  /*6ad0*/  UIADD3 UR4, UPT, UPT, UR45, 0x1, URZ ;  /* 0x000000012d047890 */ /* 0x000fe6000fffe0ff */
[----:B------:R-:W-:Y:S01]  /*6ae0*/  @P1 LEA R5, R5, UR44, 0x3 ;  /* 0x0000002c05051c11 */ /* 0x000fe2000f8e18ff */
[----:B------:R-:W-:Y:S04]  /*6af0*/  UISETP.NE.AND UP0, UPT, UR4, 0x3, UPT ;  /* 0x000000030400788c */ /* 0x000fe8000bf05270 */
[----:B------:R-:W-:Y:S01]  /*6b00*/  @P1 VIADD R5, R5, 0x68 ;  /* 0x0000006805051836 */ /* 0x000fe20000000000 */
[----:B------:R-:W-:Y:S04]  /*6b10*/  USEL UR45, UR4, URZ, UP0 ;  /* 0x000000ff042d7287 */ /* 0x000fe80008000000 */
[----:B------:R-:W-:Y:S04]  /*6b20*/  @P1 PRMT R0, R0, 0x654, R5 ;  /* 0x0000065400001816 */ /* 0x000fe80000000005 */
[----:B------:R3:W-:Y:S04]  /*6b30*/  @P1 SYNCS.ARRIVE.TRANS64.RED.A1T0 RZ, [R0+URZ], RZ ;  /* 0x000000ff00ff19a7 */ /* 0x0007e800081004ff */
.L_x_106:
[----:B------:R-:W4:Y:S01]  /*6b40*/  @P1 SYNCS.PHASECHK.TRANS64.TRYWAIT P0, [R3+URZ+0x50], R4 ;  /* 0x00005004030015a7 */ /* 0x000f2200080011ff */
[----:B------:R-:W-:Y:S01]  /*6b50*/  BSSY B1, `(.L_x_107) ;  /* 0x0000013000017945 */ /* 0x000fe20003800000 */
[----:B----4-:R-:W-:Y:S03]  /*6b60*/  @P1 SEL R62, RZ, 0x1, !P0 ;  /* 0x00000001ff3e1807 */ /* 0x010fe60004000000 */
[----:B------:R-:W-:Y:S05]  /*6b70*/  @!P1 BRA `(.L_x_108) ;  /* 0x0000000000409947 */ /* 0x000fea0003800000 */
[----:B------:R-:W-:Y:S01]  /*6b80*/  ISETP.NE.AND P1, PT, R63, RZ, PT ;  /* 0x000000ff3f00720c */ /* 0x000fe20003f25270 */
[----:B------:R-:W-:Y:S01]  /*6b90*/  BSSY B0, `(.L_x_109) ;  /* 0x0000009000007945 */ /* 0x000fe20003800000 */
[----:B------:R-:W-:Y:S11]  /*6ba0*/  ISETP.NE.AND P0, PT, R62, RZ, PT ;  /* 0x000000ff3e00720c */ /* 0x000ff60003f05270 */
[----:B------:R-:W-:Y:S05]  /*6bb0*/  @P1 IMAD R5, R27, 0x1000, R61 ;  /* 0x000010001b051824 */ /* 0x000fea00078e023d */
[----:B------:R-:W-:Y:S05]  /*6bc0*/  @P1 IADD3 R4, PT, PT, R5, UR44, RZ ;  /* 0x0000002c05041c10 */ /* 0x000fea000fffe0ff */
[----:B------:R-:W-:Y:S01]  /*6bd0*/  @P1 IMAD.IADD R4, R56, 0x1, R4 ;  /* 0x0000000138041824 */ /* 0x000fe200078e0204 */
[----:B------:R-:W-:Y:S06]  /*6be0*/  @P0 BRA `(.L_x_110) ;  /* 0x00000000000c0947 */ /* 0x000fec0003800000 */
[----:B---3--:R-:W-:Y:S04]  /*6bf0*/  SHF.L.U32 R0, R55, 0x1f, RZ ;  /* 0x0000001f37007819 */ /* 0x008fe800000006ff */
[----:B------:R-:W3:Y:S02]  /*6c00*/  SYNCS.PHASECHK.TRANS64.TRYWAIT P0, [R3+URZ+0x50], R0 ;  /* 0x00005000030075a7 */ /* 0x000ee400080011ff */
[----:B---3--:R-:W-:Y:S05]  /*6c10*/  @!P0 BRA `(.L_x_111) ;  /* 0x0000001c00788947 */ /* 0x008fea0003800000 */
.L_x_110:
[----:B------:R-:W-:Y:S05]  /*6c20*/  BSYNC B0 ;  /* 0x0000000000007941 */ /* 0x000fea0003800000 */
.L_x_109:
[----:B------:R-:W-:Y:S02]  /*6c30*/  ISETP.NE.AND P0, PT, R63, RZ, PT ;  /* 0x000000ff3f00720c */ /* 0x000fe40003f05270 */
[----:B------:R-:W-:Y:S11]  /*6c40*/  IADD3 R27, PT, PT, R27, 0x1, RZ ;  /* 0x000000011b1b7810 */ /* 0x000ff60007ffe0ff */
[----:B------:R-:W-:Y:S05]  /*6c50*/  @P0 WARPSYNC.ALL ;  /* 0x0000000000000948 */ /* 0x000fea0003800000 */
[----:B------:R4:W1:Y:S04]  /*6c60*/  @P0 LDSM.16.M88.4 R28, [R5+UR44+0x200] ;  /* 0x0002002c051c083b */ /* 0x0008680008000200 */
[----:B------:R4:W1:Y:S02]  /*6c70*/  @P0 LDSM.16.M88.4 R36, [R4+0x200] ;  /* 0x000200000424083b */ /* 0x0008640000000200 */
.L_x_108:
[----:B------:R-:W-:Y:S05]  /*6c80*/  BSYNC B1 ;  /* 0x0000000000017941 */ /* 0x000fea0003800000 */
.L_x_107:
[----:B---3--:R-:W-:Y:S05]  /*6c90*/  VIADD R0, R24, 0x20 ;  /* 0x0000002018007836 */ /* 0x008fea0000000000 */
[----:B------:R-:W-:Y:S04]  /*6ca0*/  SHF.R.U32.HI R0, RZ, 0x15, R0 ;  /* 0x00000015ff007819 */ /* 0x000fe80000011600 */
[----:B------:R-:W-:Y:S11]  /*6cb0*/  LOP3.LUT P0, RZ, R0, 0x3, R46, 0x48, !PT ;  /* 0x0000000300ff7812 */ /* 0x000ff6000780482e */
[----:B------:R-:W-:Y:S02]  /*6cc0*/  @!UPT UIADD3 URZ, UPT, UPT, URZ, URZ, URZ ;  /* 0x000000fffffff290 */ /* 0x000fe4000fffe0ff */
[----:B------:R-:W-:Y:S05]  /*6cd0*/  @!P0 BRA `(.L_x_112) ;  /* 0x0000000000408947 */ /* 0x000fea0003800000 */
[----:B------:R-:W4:Y:S01]  /*6ce0*/  LDCU.64 UR8, c[0x4][0x70] ;  /* 0x01000e00ff0877ac */ /* 0x000f220008000a00 */
[----:B------:R-:W-:Y:S01]  /*6cf0*/  MOV R15, 0x0 ;  /* 0x00000000000f7802 */ /* 0x000fe20000000f00 */
[----:B------:R-:W-:Y:S02]  /*6d00*/  HFMA2 R12, -RZ, RZ, 0, 5.9604644775390625e-08 ;  /* 0x00000001ff0c7431 */ /* 0x000fe400000001ff */
[----:B-1----:R-:W-:Y:S02]  /*6d10*/  IMAD.MOV.U32 R8, RZ, RZ, 0x192 ;  /* 0x00000192ff087424 */ /* 0x002fe400078e00ff */
[----:B------:R-:W-:Y:S01]  /*6d20*/  IMAD.MOV.U32 R13, RZ, RZ, RZ ;  /* 0x000000ffff0d7224 */ /* 0x000fe200078e00ff */
[----:B------:R-:W1:Y:S01]  /*6d30*/  LDCU.64 UR6, c[0x4][0x78] ;  /* 0x01000f00ff0677ac */ /* 0x000e620008000a00 */
[----:B------:R-:W3:Y:S01]  /*6d40*/  LDC.64 R14, c[0x4][R15] ;  /* 0x010000000f0e7b82 */ /* 0x000ee20000000a00 */
[----:B------:R-:W5:Y:S01]  /*6d50*/  LDCU.64 UR4, c[0x4][0x10] ;  /* 0x01000200ff0477ac */ /* 0x000f620008000a00 */
[----:B----4-:R-:W-:Y:S01]  /*6d60*/  MOV R5, UR9 ;  /* 0x0000000900057c02 */ /* 0x010fe20008000f00 */
[----:B------:R-:W-:Y:S01]  /*6d70*/  IMAD.U32 R4, RZ, RZ, UR8 ;  /* 0x00000008ff047e24 */ /* 0x000fe2000f8e00ff */
[----:B-1----:R-:W-:Y:S01]  /*6d80*/  MOV R7, UR7 ;  /* 0x0000000700077c02 */ /* 0x002fe20008000f00 */
[----:B------:R-:W-:Y:S01]  /*6d90*/  IMAD.U32 R6, RZ, RZ, UR6 ;  /* 0x00000006ff067e24 */ /* 0x000fe2000f8e00ff */
[----:B-----5:R-:W-:Y:S01]  /*6da0*/  MOV R11, UR5 ;  /* 0x00000005000b7c02 */ /* 0x020fe20008000f00 */
[----:B------:R-:W-:Y:S02]  /*6db0*/  IMAD.U32 R10, RZ, RZ, UR4 ;  /* 0x00000004ff0a7e24 */ /* 0x000fe4000f8e00ff */
[----:B------:R-:W-:Y:S07]  /*6dc0*/  LEPC R20, `(.L_x_112) ;  /* 0x000000001014794e */ /* 0x000fee0000000000 */
[----:B--23--:R-:W-:Y:S05]  /*6dd0*/  CALL.ABS.NOINC R14 ;  /* 0x000000000e007343 */ /* 0x00cfea0003c00000 */
.L_x_112:
[----:B------:R-:W-:Y:S05]  /*6de0*/  WARPSYNC.ALL ;  /* 0x0000000000007948 */ /* 0x000fea0003800000 */
[----:B------:R-:W-:Y:S01]  /*6df0*/  R2UR UR4, R24 ;  /* 0x00000000180472ca */ /* 0x000fe200000e0000 */
[--C-:B-1----:R-:W-:Y:S01]  /*6e00*/  HADD2.F32 R20, -RZ, R28.reuse.H0_H0 ;  /* 0x2000001cff147230 */ /* 0x102fe20000004100 */
[----:B------:R-:W-:Y:S01]  /*6e10*/  ISETP.NE.AND P0, PT, R57, RZ, PT ;  /* 0x000000ff3900720c */ /* 0x000fe20003f05270 */
[--C-:B------:R-:W-:Y:S01]  /*6e20*/  HADD2.F32 R21, -RZ, R29.reuse.H1_H1 ;  /* 0x3000001dff157230 */ /* 0x100fe20000004100 */
[----:B------:R-:W-:Y:S09]  /*6e30*/  BSSY.RECONVERGENT B0, `(.L_x_113) ;  /* 0x000004c000007945 */ /* 0x000ff20003800200 */
[----:B----4-:R-:W1:Y:S02]  /*6e40*/  LDTM.16dp256bit.x4 R4, tmem[UR4+0x20] ;  /* 0x00002004000479ee */ /* 0x010e640008120000 */
[C---:B-1----:R-:W-:Y:S01]  /*6e50*/  FMUL R0, R23.reuse, R4 ;  /* 0x0000000417007220 */ /* 0x042fe20000400000 */
[----:B------:R-:W-:Y:S02]  /*6e60*/  HADD2.F32 R4, -RZ, R28.H1_H1 ;  /* 0x3000001cff047230 */ /* 0x000fe40000004100 */
[C---:B------:R-:W-:Y:S01]  /*6e70*/  FMUL R3, R23.reuse, R5 ;  /* 0x0000000517037220 */ /* 0x040fe20000400000 */
        /* <DEDUP_REMOVED lines=62> */
[----:B------:R-:W-:Y:S02]  /*7260*/  UIADD3 UR9, UPT, UPT, UR49, 0x20, URZ ;  /* 0x0000002031097890 */ /* 0x000fe4000fffe0ff */
[----:B------:R-:W-:Y:S01]  /*7270*/  UIADD3 UR8, UPT, UPT, UR44, 0x1200, URZ ;  /* 0x000012002c087890 */ /* 0x000fe2000fffe0ff */
[----:B------:R-:W-:Y:S01]  /*7280*/  UMOV UR10, UR50 ;  /* 0x00000032000a7c82 */ /* 0x000fe20008000000 */
[----:B------:R-:W-:Y:S01]  /*7290*/  UMOV UR11, UR36 ;  /* 0x00000024000b7c82 */ /* 0x000fe20008000000 */
[----:B---3--:R-:W-:Y:S04]  /*72a0*/  UIADD3 UR4, UP0, UPT, UR6, 0x680, URZ ;  /* 0x0000068006047890 */ /* 0x008fe8000ff1e0ff */
[----:B------:R-:W-:Y:S09]  /*72b0*/  UIADD3.X UR5, UPT, UPT, URZ, UR7, URZ, UP0, !UPT ;  /* 0x00000007ff057290 */ /* 0x000ff200087fe4ff */
[----:B------:R3:W-:Y:S01]  /*72c0*/  UTMASTG.3D [UR8], [UR4] ;  /* 0x00000008040073b5 */ /* 0x0007e20008010000 */
[----:B------:R0:W-:Y:S01]  /*72d0*/  UTMACMDFLUSH ;  /* 0x00000000000079b7 */ /* 0x0001e20000000000 */
[----:B---3--:R-:W-:Y:S04]  /*72e0*/  DEPBAR.LE SB0, 0x1 ;  /* 0x000080400000791a */ /* 0x008fe80000000000 */
.L_x_114:
[----:B------:R-:W-:Y:S05]  /*72f0*/  BSYNC.RECONVERGENT B0 ;  /* 0x0000000000007941 */ /* 0x000fea0003800200 */
.L_x_113:
[----:B------:R-:W-:Y:S01]  /*7300*/  BAR.SYNC.DEFER_BLOCKING 0x1, 0x80 ;  /* 0x0042000000007b1d */ /* 0x000fe20000010000 */
[----:B------:R-:W-:Y:S01]  /*7310*/  ISETP.NE.AND P1, PT, R58, RZ, PT ;  /* 0x000000ff3a00720c */ /* 0x000fe20003f25270 */
[----:B------:R-:W-:Y:S01]  /*7320*/  UISETP.GT.U32.AND UP0, UPT, UR46, -0x3, UPT ;  /* 0xfffffffd2e00788c */ /* 0x000fe2000bf04070 */
[----:B------:R-:W-:Y:S11]  /*7330*/  LEA R5, R27, UR44, 0x3 ;  /* 0x0000002c1b057c11 */ /* 0x000ff6000f8e18ff */
        /* <DEDUP_REMOVED lines=11> */
.L_x_115:
        /* <DEDUP_REMOVED lines=14> */
.L_x_119:
[----:B------:R-:W-:Y:S05]  /*74d0*/  BSYNC B0 ;  /* 0x0000000000007941 */ /* 0x000fea0003800000 */
.L_x_118:
[----:B------:R-:W-:Y:S11]  /*74e0*/  ISETP.NE.AND P0, PT, R63, RZ, PT ;  /* 0x000000ff3f00720c */ /* 0x000ff60003f05270 */
[----:B------:R-:W-:Y:S02]  /*74f0*/  @!UPT UIADD3 URZ, UPT, UPT, URZ, URZ, URZ ;  /* 0x000000fffffff290 */ /* 0x000fe4000fffe0ff */
[----:B------:R-:W-:Y:S05]  /*7500*/  @P0 WARPSYNC.ALL ;  /* 0x0000000000000948 */ /* 0x000fea0003800000 */
[----:B------:R4:W1:Y:S04]  /*7510*/  @P0 LDSM.16.M88.4 R28, [R27+UR44+0x200] ;  /* 0x0002002c1b1c083b */ /* 0x0008680008000200 */
[----:B------:R4:W1:Y:S02]  /*7520*/  @P0 LDSM.16.M88.4 R36, [R3+0x200] ;  /* 0x000200000324083b */ /* 0x0008640000000200 */
.L_x_117:
[----:B------:R-:W-:Y:S05]  /*7530*/  BSYNC B1 ;  /* 0x0000000000017941 */ /* 0x000fea0003800000 */
.L_x_116:
[----:B---3--:R-:W-:Y:S05]  /*7540*/  VIADD R0, R24, 0x40 ;  /* 0x0000004018007836 */ /* 0x008fea0000000000 */
[----:B------:R-:W-:Y:S04]  /*7550*/  SHF.R.U32.HI R0, RZ, 0x15, R0 ;  /* 0x00000015ff007819 */ /* 0x000fe80000011600 */
[----:B------:R-:W-:Y:S11]  /*7560*/  LOP3.LUT P0, RZ, R0, 0x3, R46, 0x48, !PT ;  /* 0x0000000300ff7812 */ /* 0x000ff6000780482e */
[----:B------:R-:W-:Y:S02]  /*7570*/  @!UPT UIADD3 URZ, UPT, UPT, URZ, URZ, URZ ;  /* 0x000000fffffff290 */ /* 0x000fe4000fffe0ff */
[----:B------:R-:W-:Y:S05]  /*7580*/  @!P0 BRA `(.L_x_121) ;  /* 0x0000000000408947 */ /* 0x000fea0003800000 */
[----:B------:R-:W3:Y:S01]  /*7590*/  LDCU.64 UR8, c[0x4][0x70] ;  /* 0x01000e00ff0877ac */ /* 0x000ee20008000a00 */
[----:B------:R-:W-:Y:S01]  /*75a0*/  MOV R15, 0x0 ;  /* 0x00000000000f7802 */ /* 0x000fe20000000f00 */
[----:B------:R-:W-:Y:S02]  /*75b0*/  HFMA2 R12, -RZ, RZ, 0, 5.9604644775390625e-08 ;  /* 0x00000001ff0c7431 */ /* 0x000fe400000001ff */
[----:B-1----:R-:W-:Y:S02]  /*75c0*/  IMAD.MOV.U32 R8, RZ, RZ, 0x192 ;  /* 0x00000192ff087424 */ /* 0x002fe400078e00ff */
[----:B------:R-:W-:Y:S01]  /*75d0*/  IMAD.MOV.U32 R13, RZ, RZ, RZ ;  /* 0x000000ffff0d7224 */ /* 0x000fe200078e00ff */
[----:B------:R-:W1:Y:S01]  /*75e0*/  LDCU.64 UR6, c[0x4][0x78] ;  /* 0x01000f00ff0677ac */ /* 0x000e620008000a00 */
[----:B------:R-:W2:Y:S01]  /*75f0*/  LDC.64 R14, c[0x4][R15] ;  /* 0x010000000f0e7b82 */ /* 0x000ea20000000a00 */
[----:B------:R-:W5:Y:S01]  /*7600*/  LDCU.64 UR4, c[0x4][0x10] ;  /* 0x01000200ff0477ac */ /* 0x000f620008000a00 */
[----:B---3--:R-:W-:Y:S01]  /*7610*/  MOV R5, UR9 ;  /* 0x0000000900057c02 */ /* 0x008fe20008000f00 */
[----:B------:R-:W-:Y:S01]  /*7620*/  IMAD.U32 R4, RZ, RZ, UR8 ;  /* 0x00000008ff047e24 */ /* 0x000fe2000f8e00ff */
[----:B-1----:R-:W-:Y:S01]  /*7630*/  MOV R7, UR7 ;  /* 0x0000000700077c02 */ /* 0x002fe20008000f00 */
[----:B------:R-:W-:Y:S01]  /*7640*/  IMAD.U32 R6, RZ, RZ, UR6 ;  /* 0x00000006ff067e24 */ /* 0x000fe2000f8e00ff */
[----:B-----5:R-:W-:Y:S01]  /*7650*/  MOV R11, UR5 ;  /* 0x00000005000b7c02 */ /* 0x020fe20008000f00 */
[----:B------:R-:W-:Y:S02]  /*7660*/  IMAD.U32 R10, RZ, RZ, UR4 ;  /* 0x00000004ff0a7e24 */ /* 0x000fe4000f8e00ff */
[----:B------:R-:W-:Y:S07]  /*7670*/  LEPC R20, `(.L_x_121) ;  /* 0x000000001014794e */ /* 0x000fee0000000000 */
[----:B--2-4-:R-:W-:Y:S05]  /*7680*/  CALL.ABS.NOINC R14 ;  /* 0x000000000e007343 */ /* 0x014fea0003c00000 */
.L_x_121:
[----:B------:R-:W-:Y:S01]  /*7690*/  ISETP.NE.AND P0, PT, R57, RZ, PT ;  /* 0x000000ff3900720c */ /* 0x000fe20003f05270 */
[----:B------:R-:W-:Y:S05]  /*76a0*/  WARPSYNC.ALL ;  /* 0x0000000000007948 */ /* 0x000fea0003800000 */
[----:B------:R-:W-:Y:S01]  /*76b0*/  R2UR UR4, R24 ;  /* 0x00000000180472ca */ /* 0x000fe200000e0000 */
[--C-:B-1----:R-:W-:Y:S01]  /*76c0*/  HADD2.F32 R0, -RZ, R28.reuse.H0_H0 ;  /* 0x2000001cff007230 */ /* 0x102fe20000004100 */
[----:B------:R-:W-:Y:S01]  /*76d0*/  BSSY.RECONVERGENT B0, `(.L_x_122) ;  /* 0x0000052000007945 */ /* 0x000fe20003800200 */
[----:B----4-:R-:W-:Y:S02]  /*76e0*/  HADD2.F32 R3, -RZ, R28.H1_H1 ;  /* 0x3000001cff037230 */ /* 0x010fe40000004100 */
[--C-:B------:R-:W-:Y:S02]  /*76f0*/  HADD2.F32 R20, -RZ, R29.reuse.H0_H0 ;  /* 0x2000001dff147230 */ /* 0x100fe40000004100 */
[----:B------:R-:W-:Y:S02]  /*7700*/  HADD2.F32 R21, -RZ, R29.H1_H1 ;  /* 0x3000001dff157230 */ /* 0x000fe40000004100 */
[--C-:B------:R-:W-:Y:S02]  /*7710*/  HADD2.F32 R24, -RZ, R30.reuse.H0_H0 ;  /* 0x2000001eff187230 */ /* 0x100fe40000004100 */
[--C-:B------:R-:W-:Y:S02]  /*7720*/  HADD2.F32 R27, -RZ, R31.reuse.H0_H0 ;  /* 0x2000001fff1b7230 */ /* 0x100fe40000004100 */
[----:B------:R-:W1:Y:S01]  /*7730*/  LDTM.16dp256bit.x4 R4, tmem[UR4+0x40] ;  /* 0x00004004000479ee */ /* 0x000e620008120000 */
[----:B------:R-:W-:Y:S01]  /*7740*/  R2UR UR4, R26 ;  /* 0x000000001a0472ca */ /* 0x000fe200000e0000 */
[----:B------:R-:W-:Y:S01]  /*7750*/  NOP ;  /* 0x0000000000007918 */ /* 0x000fe20000000000 */
[----:B------:R-:W-:Y:S02]  /*7760*/  HADD2.F32 R26, -RZ, R30.H1_H1 ;  /* 0x3000001eff1a7230 */ /* 0x000fe40000004100 */
[----:B------:R-:W-:Y:S02]  /*7770*/  HADD2.F32 R28, -RZ, R31.H1_H1 ;  /* 0x3000001fff1c7230 */ /* 0x000fe40000004100 */
[--C-:B------:R-:W-:Y:S02]  /*7780*/  HADD2.F32 R29, -RZ, R36.reuse.H0_H0 ;  /* 0x20000024ff1d7230 */ /* 0x100fe40000004100 */
[----:B------:R-:W-:Y:S02]  /*7790*/  HADD2.F32 R30, -RZ, R36.H1_H1 ;  /* 0x30000024ff1e7230 */ /* 0x000fe40000004100 */
[--C-:B------:R-:W-:Y:S02]  /*77a0*/  HADD2.F32 R31, -RZ, R37.reuse.H0_H0 ;  /* 0x20000025ff1f7230 */ /* 0x100fe40000004100 */
[----:B------:R-:W-:Y:S01]  /*77b0*/  HADD2.F32 R32, -RZ, R37.H1_H1 ;  /* 0x30000025ff207230 */ /* 0x000fe20000004100 */
[----:B------:R-:W-:Y:S01]  /*77c0*/  UIADD3 UR4, UPT, UPT, UR4, 0xd0, URZ ;  /* 0x000000d004047890 */ /* 0x000fe2000fffe0ff */
[--C-:B------:R-:W-:Y:S02]  /*77d0*/  HADD2.F32 R33, -RZ, R38.reuse.H0_H0 ;  /* 0x20000026ff217230 */ /* 0x100fe40000004100 */
[----:B------:R-:W-:Y:S01]  /*77e0*/  HADD2.F32 R34, -RZ, R38.H1_H1 ;  /* 0x30000026ff227230 */ /* 0x000fe20000004100 */
[----:B------:R-:W-:Y:S01]  /*77f0*/  UPRMT UR4, UR47, 0x654, UR4 ;  /* 0x000006542f047896 */ /* 0x000fe20008000004 */
[--C-:B------:R-:W-:Y:S02]  /*7800*/  HADD2.F32 R35, -RZ, R39.reuse.H0_H0 ;  /* 0x20000027ff237230 */ /* 0x100fe40000004100 */
[----:B------:R-:W-:Y:S02]  /*7810*/  HADD2.F32 R36, -RZ, R39.H1_H1 ;  /* 0x30000027ff247230 */ /* 0x000fe40000004100 */
[C---:B-1----:R-:W-:Y:S01]  /*7820*/  FMUL R4, R23.reuse, R4 ;  /* 0x0000000417047220 */ /* 0x042fe20000400000 */
[C---:B------:R-:W-:Y:S01]  /*7830*/  FMUL R5, R23.reuse, R5 ;  /* 0x0000000517057220 */ /* 0x040fe20000400000 */
[----:B------:R-:W-:Y:S02]  /*7840*/  FMUL R6, R23, R6 ;  /* 0x0000000617067220 */ /* 0x000fe40000400000 */
[----:B------:R-:W-:Y:S01]  /*7850*/  SYNCS.ARRIVE.TRANS64.RED.A1T0 RZ, [UR4], RZ ;  /* 0x000000ffffff79a7 */ /* 0x000fe20008100404 */
[C---:B------:R-:W-:Y:S01]  /*7860*/  FFMA R4, R25.reuse, R0, R4 ;  /* 0x0000000019047223 */ /* 0x040fe20000000004 */
[C---:B------:R-:W-:Y:S01]  /*7870*/  FFMA R5, R25.reuse, R3, R5 ;  /* 0x0000000319057223 */ /* 0x040fe20000000005 */
[----:B------:R-:W-:Y:S01]  /*7880*/  FFMA R6, R25, R20, R6 ;  /* 0x0000001419067223 */ /* 0x000fe20000000006 */
[C---:B------:R-:W-:Y:S01]  /*7890*/  FMUL R7, R23.reuse, R7 ;  /* 0x0000000717077220 */ /* 0x040fe20000400000 */
[C---:B------:R-:W-:Y:S01]  /*78a0*/  FMUL R8, R23.reuse, R8 ;  /* 0x0000000817087220 */ /* 0x040fe20000400000 */
[----:B------:R-:W-:Y:S01]  /*78b0*/  FMUL R9, R23, R9 ;  /* 0x0000000917097220 */ /* 0x000fe20000400000 */
[----:B------:R-:W-:Y:S01]  /*78c0*/  F2FP.F16.F32.PACK_AB R4, R5, R4 ;  /* 0x000000040504723e */ /* 0x000fe200000000ff */
[C---:B------:R-:W-:Y:S01]  /*78d0*/  FFMA R7, R25.reuse, R21, R7 ;  /* 0x0000001519077223 */ /* 0x040fe20000000007 */
[C---:B------:R-:W-:Y:S01]  /*78e0*/  FFMA R8, R25.reuse, R24, R8 ;  /* 0x0000001819087223 */ /* 0x040fe20000000008 */
[----:B------:R-:W-:Y:S01]  /*78f0*/  FFMA R9, R25, R26, R9 ;  /* 0x0000001a19097223 */ /* 0x000fe20000000009 */
[C---:B------:R-:W-:Y:S01]  /*7900*/  FMUL R0, R23.reuse, R10 ;  /* 0x0000000a17007220 */ /* 0x040fe20000400000 */
[C---:B------:R-:W-:Y:S01]  /*7910*/  FMUL R3, R23.reuse, R11 ;  /* 0x0000000b17037220 */ /* 0x040fe20000400000 */
[C---:B------:R-:W-:Y:S01]  /*7920*/  FMUL R10, R23.reuse, R12 ;  /* 0x0000000c170a7220 */ /* 0x040fe20000400000 */
[----:B------:R-:W-:Y:S01]  /*7930*/  FMUL R11, R23, R13 ;  /* 0x0000000d170b7220 */ /* 0x000fe20000400000 */
[----:B------:R-:W-:Y:S01]  /*7940*/  FFMA R0, R25, R27, R0 ;  /* 0x0000001b19007223 */ /* 0x000fe20000000000 */
        /* <DEDUP_REMOVED lines=11> */
[C---:B------:R-:W-:Y:S01]  /*7a00*/  FFMA R12, R25.reuse, R33, R12 ;  /* 0x00000021190c7223 */ /* 0x040fe2000000000c */
[C---:B------:R-:W-:Y:S01]  /*7a10*/  FFMA R13, R25.reuse, R34, R13 ;  /* 0x00000022190d7223 */ /* 0x040fe2000000000d */
[----:B------:R-:W-:Y:S01]  /*7a20*/  FFMA R18, R25, R35, R18 ;  /* 0x0000002319127223 */ /* 0x000fe20000000012 */
[----:B------:R-:W-:Y:S01]  /*7a30*/  F2FP.F16.F32.PACK_AB R5, R7, R6 ;  /* 0x000000060705723e */ /* 0x000fe200000000ff */
[----:B------:R-:W-:Y:S01]  /*7a40*/  FFMA R19, R25, R36, R19 ;  /* 0x0000002419137223 */ /* 0x000fe20000000013 */
[----:B------:R-:W-:Y:S02]  /*7a50*/  F2FP.F16.F32.PACK_AB R6, R9, R8 ;  /* 0x000000080906723e */ /* 0x000fe400000000ff */
        /* <DEDUP_REMOVED lines=25> */
.L_x_123:
[----:B------:R-:W-:Y:S05]  /*7bf0*/  BSYNC.RECONVERGENT B0 ;  /* 0x0000000000007941 */ /* 0x000fea0003800200 */
.L_x_122:
[----:B------:R-:W-:Y:S01]  /*7c00*/  BAR.SYNC.DEFER_BLOCKING 0x1, 0x80 ;  /* 0x0042000000007b1d */ /* 0x000fe20000010000 */
[----:B------:R-:W-:Y:S01]  /*7c10*/  UIADD3 UR4, UPT, UPT, UR46, 0x1, URZ ;  /* 0x000000012e047890 */ /* 0x000fe2000fffe0ff */
[----:B------:R-:W-:Y:S03]  /*7c20*/  IADD3 R22, PT, PT, R22, 0x1, RZ ;  /* 0x0000000116167810 */ /* 0x000fe60007ffe0ff */
[----:B------:R-:W-:Y:S09]  /*7c30*/  UISETP.GT.U32.AND UP0, UPT, UR4, -0x3, UPT ;  /* 0xfffffffd0400788c */ /* 0x000ff2000bf04070 */
[----:B------:R-:W-:Y:S05]  /*7c40*/  BRA.U UP0, `(.L_x_124) ;  /* 0x0000000100287547 */ /* 0x000fea000b800000 */
[----:B------:R-:W-:Y:S01]  /*7c50*/  ISETP.NE.AND P0, PT, R58, RZ, PT ;  /* 0x000000ff3a00720c */ /* 0x000fe20003f05270 */
[----:B------:R-:W-:Y:S01]  /*7c60*/  IMAD.U32 R3, RZ, RZ, UR45 ;  /* 0x0000002dff037e24 */ /* 0x000fe2000f8e00ff */
[----:B------:R-:W-:Y:S01]  /*7c70*/  UIADD3 UR4, UPT, UPT, UR45, 0x1, URZ ;  /* 0x000000012d047890 */ /* 0x000fe2000fffe0ff */
[----:B------:R-:W-:Y:S03]  /*7c80*/  IMAD.U32 R0, RZ, RZ, UR47 ;  /* 0x0000002fff007e24 */ /* 0x000fe6000f8e00ff */
[----:B------:R-:W-:Y:S04]  /*7c90*/  UISETP.NE.AND UP0, UPT, UR4, 0x3, UPT ;  /* 0x000000030400788c */ /* 0x000fe8000bf05270 */
[----:B------:R-:W-:Y:S03]  /*7ca0*/  USEL UR45, UR4, URZ, UP0 ;  /* 0x000000ff042d7287 */ /* 0x000fe60008000000 */
[----:B------:R-:W-:Y:S05]  /*7cb0*/  @P0 LEA R3, R3, UR44, 0x3 ;  /* 0x0000002c03030c11 */ /* 0x000fea000f8e18ff */
[----:B------:R-:W-:Y:S05]  /*7cc0*/  @P0 VIADD R3, R3, 0x68 ;  /* 0x0000006803030836 */ /* 0x000fea0000000000 */
[----:B------:R-:W-:Y:S04]  /*7cd0*/  @P0 PRMT R0, R0, 0x654, R3 ;  /* 0x0000065400000816 */ /* 0x000fe80000000003 */
[----:B------:R3:W-:Y:S03]  /*7ce0*/  @P0 SYNCS.ARRIVE.TRANS64.RED.A1T0 RZ, [R0+URZ], RZ ;  /* 0x000000ff00ff09a7 */ /* 0x0007e600081004ff */
.L_x_124:
[----:B------:R-:W-:Y:S01]  /*7cf0*/  R2UR UR5, R47 ;  /* 0x000000002f0572ca */ /* 0x000fe200000e0000 */
[----:B------:R-:W-:Y:S01]  /*7d00*/  UISETP.NE.AND UP0, UPT, UR61, URZ, UPT ;  /* 0x000000ff3d00728c */ /* 0x000fe2000bf05270 */
[----:B------:R-:W-:Y:S01]  /*7d10*/  R2UR UR4, R48 ;  /* 0x00000000300472ca */ /* 0x000fe200000e0000 */
[----:B------:R-:W-:Y:S01]  /*7d20*/  UIADD3 UR46, UPT, UPT, UR46, 0x3, URZ ;  /* 0x000000032e2e7890 */ /* 0x000fe2000fffe0ff */
[----:B------:R-:W-:Y:S01]  /*7d30*/  ISETP.NE.AND P0, PT, R52, 0x2, PT ;  /* 0x000000023400780c */ /* 0x000fe20003f05270 */
[----:B------:R-:W-:Y:S01]  /*7d40*/  UMOV UR36, UR60 ;  /* 0x0000003c00247c82 */ /* 0x000fe20008000000 */
[----:B------:R-:W-:Y:S02]  /*7d50*/  ISETP.NE.AND P1, PT, R22, 0x4, PT ;  /* 0x000000041600780c */ /* 0x000fe40003f25270 */
[----:B------:R-:W-:Y:S02]  /*7d60*/  SEL R3, RZ, 0x1, P0 ;  /* 0x00000001ff037807 */ /* 0x000fe40000000000 */
[----:B---3--:R-:W-:Y:S02]  /*7d70*/  SEL R0, RZ, 0x1, P1 ;  /* 0x00000001ff007807 */ /* 0x008fe40000800000 */
[----:B------:R-:W-:Y:S01]  /*7d80*/  LOP3.LUT R53, R53, R3, RZ, 0x3c, !PT ;  /* 0x0000000335357212 */ /* 0x000fe200078e3cff */
[----:B------:R-:W-:Y:S01]  /*7d90*/  UIADD3 UR24, UPT, UPT, UR37, UR5, URZ ;  /* 0x0000000525187290 */ /* 0x000fe2000fffe0ff */
[----:B------:R-:W-:Y:S01]  /*7da0*/  LOP3.LUT R54, R54, R0, RZ, 0x3c, !PT ;  /* 0x0000000036367212 */ /* 0x000fe200078e3cff */
[----:B------:R-:W-:Y:S01]  /*7db0*/  UIADD3 UR20, UPT, UPT, UR38, UR4, URZ ;  /* 0x0000000426147290 */ /* 0x000fe2000fffe0ff */
[----:B------:R-:W-:Y:S02]  /*7dc0*/  SEL R52, R52, RZ, P0 ;  /* 0x000000ff34347207 */ /* 0x000fe40000000000 */
[----:B------:R-:W-:Y:S01]  /*7dd0*/  SEL R22, R22, RZ, P1 ;  /* 0x000000ff16167207 */ /* 0x000fe20000800000 */
[----:B------:R-:W-:Y:S08]  /*7de0*/  BRA.U UP0, `(.L_x_125) ;  /* 0xffffffd500c47547 */ /* 0x000ff0000b83ffff */
[----:B------:R-:W-:-:S13]  /*7df0*/  R2UR UR4, R49 ;  /* 0x00000000310472ca */ /* 0x000fda00000e0000 */
[----:B------:R-:W-:-:S09]  /*7e00*/  UISETP.NE.AND UP0, UPT, UR4, URZ, UPT ;  /* 0x000000ff0400728c */ /* 0x000fd2000bf05270 */
[----:B------:R-:W-:Y:S05]  /*7e10*/  BRA.U !UP0, `(.L_x_126) ;  /* 0x0000000108487547 */ /* 0x000fea000b800000 */
[----:B------:R-:W3:Y:S02]  /*7e20*/  LDCU.64 UR4, c[0x0][0x890] ;  /* 0x00011200ff0477ac */ /* 0x000ee40008000a00 */
[----:B---3--:R-:W-:-:S04]  /*7e30*/  UISETP.NE.U32.AND UP0, UPT, UR4, URZ, UPT ;  /* 0x000000ff0400728c */ /* 0x008fc8000bf05070 */
[----:B------:R-:W-:-:S09]  /*7e40*/  UISETP.NE.AND.EX UP0, UPT, UR5, URZ, UPT, UP0 ;  /* 0x000000ff0500728c */ /* 0x000fd2000bf05300 */
[----:B------:R-:W-:Y:S05]  /*7e50*/  BRA.U UP0, `(.L_x_127) ;  /* 0x00000001000c7547 */ /* 0x000fea000b800000 */
[----:B------:R-:W-:-:S13]  /*7e60*/  FSETP.NEU.AND P0, PT, R25, RZ, PT ;  /* 0x000000ff1900720b */ /* 0x000fda0003f0d000 */
[----:B------:R-:W-:Y:S05]  /*7e70*/  @!P0 EXIT ;  /* 0x000000000000894d */ /* 0x000fea0003800000 */
[----:B------:R-:W-:Y:S05]  /*7e80*/  BRA `(.L_x_126) ;  /* 0x00000000002c7947 */ /* 0x000fea0003800000 */
.L_x_127:
[----:B------:R-:W-:Y:S01]  /*7e90*/  ISETP.NE.AND P0, PT, R51, RZ, PT ;  /* 0x000000ff3300720c */ /* 0x000fe20003f05270 */
[----:B------:R-:W-:-:S12]  /*7ea0*/  BSSY.RECONVERGENT B0, `(.L_x_126) ;  /* 0x0000009000007945 */ /* 0x000fd80003800200 */
[----:B------:R-:W-:Y:S05]  /*7eb0*/  @P0 BRA `(.L_x_128) ;  /* 0x0000000000140947 */ /* 0x000fea0003800000 */
[----:B------:R-:W3:Y:S02]  /*7ec0*/  LDCU.64 UR4, c[0x0][0x888] ;  /* 0x00011100ff0477ac */ /* 0x000ee40008000a00 */
[----:B---3--:R-:W-:-:S04]  /*7ed0*/  ISETP.NE.U32.AND P0, PT, RZ, UR4, PT ;  /* 0x00000004ff007c0c */ /* 0x008fc8000bf05070 */
[----:B------:R-:W-:-:S13]  /*7ee0*/  ISETP.NE.AND.EX P0, PT, RZ, UR5, PT, P0 ;  /* 0x00000005ff007c0c */ /* 0x000fda000bf05300 */
[----:B------:R-:W-:Y:S05]  /*7ef0*/  @!P0 EXIT ;  /* 0x000000000000894d */ /* 0x000fea0003800000 */
[----:B------:R-:W-:Y:S05]  /*7f00*/  BRA `(.L_x_129) ;  /* 0x0000000000087947 */ /* 0x000fea0003800000 */
.L_x_128:
[----:B------:R-:W-:-:S13]  /*7f10*/  FSETP.NEU.AND P0, PT, R25, RZ, PT ;  /* 0x000000ff1900720b */ /* 0x000fda0003f0d000 */
[----:B------:R-:W-:Y:S05]  /*7f20*/  @!P0 EXIT ;  /* 0x000000000000894d */ /* 0x000fea0003800000 */
.L_x_129:
[----:B------:R-:W-:Y:S05]  /*7f30*/  BSYNC.RECONVERGENT B0 ;  /* 0x0000000000007941 */ /* 0x000fea0003800200 */
.L_x_126:
[----:B------:R-:W-:Y:S01]  /*7f40*/  ULEA UR4, UR45, UR44, 0x3 ;  /* 0x0000002c2d047291 */ /* 0x000fe2000f8e18ff */
[----:B------:R-:W-:-:S04]  /*7f50*/  DEPBAR.LE SB0, 0x0 ;  /* 0x000080000000791a */ /* 0x000fc80000000000 */
[----:B------:R-:W-:-:S04]  /*7f60*/  UIADD3 UR4, UPT, UPT, UR4, 0x68, URZ ;  /* 0x0000006804047890 */ /* 0x000fc8000fffe0ff */
[----:B------:R-:W-:-:S09]  /*7f70*/  UPRMT UR4, UR47, 0x654, UR4 ;  /* 0x000006542f047896 */ /* 0x000fd20008000004 */
[----:B------:R-:W-:Y:S01]  /*7f80*/  SYNCS.ARRIVE.TRANS64.RED.A1T0 RZ, [UR4], RZ ;  /* 0x000000ffffff79a7 */ /* 0x000fe20008100404 */
[----:B------:R-:W-:Y:S05]  /*7f90*/  EXIT ;  /* 0x000000000000794d */ /* 0x000fea0003800000 */
.L_x_24:
[----:B---3--:R3:W4:Y:S02]  /*7fa0*/  SYNCS.PHASECHK.TRANS64.TRYWAIT P0, [R0+URZ+0x100], R2 ;  /* 0x00010002000075a7 */ /* 0x00872400080011ff */
[----:B----4-:R-:W-:Y:S05]  /*7fb0*/  @!P0 NANOSLEEP.SYNCS 0x989680 ;  /* 0x009896800000895d */ /* 0x010fea0003900000 */
[----:B------:R-:W4:Y:S02]  /*7fc0*/  @!P0 SYNCS.PHASECHK.TRANS64 P0, [R0+URZ+0x100], R2 ;  /* 0x00010002000085a7 */ /* 0x000f2400080010ff */
[----:B----4-:R-:W-:Y:S05]  /*7fd0*/  @!P0 BRA `(.L_x_24) ;  /* 0xfffffffc00f08947 */ /* 0x010fea000383ffff */
[----:B------:R-:W-:Y:S05]  /*7fe0*/  BRA `(.L_x_130) ;  /* 0xffffff98002c7947 */ /* 0x000fea000383ffff */
.L_x_27:
[----:B--2---:R-:W-:-:S07]  /*7ff0*/  MOV R0, UR33 ;  /* 0x0000002100007c02 */ /* 0x004fce0008000f00 */
.L_x_131:
[----:B--2---:R2:W3:Y:S02]  /*8000*/  SYNCS.PHASECHK.TRANS64.TRYWAIT P0, [R0+URZ+0x28], R3 ;  /* 0x00002803000075a7 */ /* 0x0044e400080011ff */
[----:B---3--:R-:W-:Y:S05]  /*8010*/  @!P0 NANOSLEEP.SYNCS 0x989680 ;  /* 0x009896800000895d */ /* 0x008fea0003900000 */
[----:B------:R-:W3:Y:S02]  /*8020*/  @!P0 SYNCS.PHASECHK.TRANS64 P0, [R0+URZ+0x28], R3 ;  /* 0x00002803000085a7 */ /* 0x000ee400080010ff */
[----:B---3--:R-:W-:Y:S05]  /*8030*/  @!P0 BRA `(.L_x_131) ;  /* 0xfffffffc00f08947 */ /* 0x008fea000383ffff */
[----:B------:R-:W-:Y:S05]  /*8040*/  BRA `(.L_x_26) ;  /* 0xffffff9800747947 */ /* 0x000fea000383ffff */
.L_x_34:
[----:B-1----:R-:W-:-:S07]  /*8050*/  MOV R0, UR33 ;  /* 0x0000002100007c02 */ /* 0x002fce0008000f00 */
.L_x_132:
[----:B-1----:R1:W2:Y:S02]  /*8060*/  SYNCS.PHASECHK.TRANS64.TRYWAIT P0, [R0+URZ+0x28], R3 ;  /* 0x00002803000075a7 */ /* 0x0022a400080011ff */
[----:B--2---:R-:W-:Y:S05]  /*8070*/  @!P0 NANOSLEEP.SYNCS 0x989680 ;  /* 0x009896800000895d */ /* 0x004fea0003900000 */
[----:B------:R-:W2:Y:S02]  /*8080*/  @!P0 SYNCS.PHASECHK.TRANS64 P0, [R0+URZ+0x28], R3 ;  /* 0x00002803000085a7 */ /* 0x000ea400080010ff */
[----:B--2---:R-:W-:Y:S05]  /*8090*/  @!P0 BRA `(.L_x_132) ;  /* 0xfffffffc00f08947 */ /* 0x004fea000383ffff */
[----:B------:R-:W-:Y:S05]  /*80a0*/  BRA `(.L_x_33) ;  /* 0xffffff9c00647947 */ /* 0x000fea000383ffff */
.L_x_39:
[----:B-1----:R1:W2:Y:S02]  /*80b0*/  SYNCS.PHASECHK.TRANS64.TRYWAIT P0, [R3+URZ+0x90], R0 ;  /* 0x00009000030075a7 */ /* 0x0022a400080011ff */
[----:B--2---:R-:W-:Y:S05]  /*80c0*/  @!P0 NANOSLEEP.SYNCS 0x989680 ;  /* 0x009896800000895d */ /* 0x004fea0003900000 */
[----:B------:R-:W2:Y:S02]  /*80d0*/  @!P0 SYNCS.PHASECHK.TRANS64 P0, [R3+URZ+0x90], R0 ;  /* 0x00009000030085a7 */ /* 0x000ea400080010ff */
[----:B--2---:R-:W-:Y:S05]  /*80e0*/  @!P0 BRA `(.L_x_39) ;  /* 0xfffffffc00f08947 */ /* 0x004fea000383ffff */
[----:B------:R-:W-:Y:S05]  /*80f0*/  BRA `(.L_x_133) ;  /* 0xffffffa000347947 */ /* 0x000fea000383ffff */
.L_x_43:
[----:B------:R-:W-:-:S07]  /*8100*/  MOV R0, UR4 ;  /* 0x0000000400007c02 */ /* 0x000fce0008000f00 */
.L_x_134:
[----:B-1----:R1:W2:Y:S02]  /*8110*/  SYNCS.PHASECHK.TRANS64.TRYWAIT P0, [R0+URZ], R2 ;  /* 0x00000002000075a7 */ /* 0x0022a400080011ff */
[----:B--2---:R-:W-:Y:S05]  /*8120*/  @!P0 NANOSLEEP.SYNCS 0x989680 ;  /* 0x009896800000895d */ /* 0x004fea0003900000 */
[----:B------:R-:W2:Y:S02]  /*8130*/  @!P0 SYNCS.PHASECHK.TRANS64 P0, [R0+URZ], R2 ;  /* 0x00000002000085a7 */ /* 0x000ea400080010ff */
[----:B--2---:R-:W-:Y:S05]  /*8140*/  @!P0 BRA `(.L_x_134) ;  /* 0xfffffffc00f08947 */ /* 0x004fea000383ffff */
[----:B------:R-:W-:Y:S05]  /*8150*/  BRA `(.L_x_135) ;  /* 0xffffffa400e07947 */ /* 0x000fea000383ffff */
.L_x_44:
[----:B------:R-:W-:-:S07]  /*8160*/  MOV R0, UR5 ;  /* 0x0000000500007c02 */ /* 0x000fce0008000f00 */
.L_x_136:
[----:B-1----:R1:W2:Y:S02]  /*8170*/  SYNCS.PHASECHK.TRANS64.TRYWAIT P0, [R0+URZ], R3 ;  /* 0x00000003000075a7 */ /* 0x0022a400080011ff */
[----:B--2---:R-:W-:Y:S05]  /*8180*/  @!P0 NANOSLEEP.SYNCS 0x989680 ;  /* 0x009896800000895d */ /* 0x004fea0003900000 */
[----:B------:R-:W2:Y:S02]  /*8190*/  @!P0 SYNCS.PHASECHK.TRANS64 P0, [R0+URZ], R3 ;  /* 0x00000003000085a7 */ /* 0x000ea400080010ff */
[----:B--2---:R-:W-:Y:S05]  /*81a0*/  @!P0 BRA `(.L_x_136) ;  /* 0xfffffffc00f08947 */ /* 0x004fea000383ffff */
[----:B------:R-:W-:Y:S05]  /*81b0*/  BRA `(.L_x_137) ;  /* 0xffffffa400ec7947 */ /* 0x000fea000383ffff */
.L_x_45:
[----:B------:R-:W-:-:S07]  /*81c0*/  MOV R0, UR5 ;  /* 0x0000000500007c02 */ /* 0x000fce0008000f00 */
.L_x_138:
[----:B-1----:R1:W2:Y:S02]  /*81d0*/  SYNCS.PHASECHK.TRANS64.TRYWAIT P0, [R0+URZ], R3 ;  /* 0x00000003000075a7 */ /* 0x0022a400080011ff */
[----:B--2---:R-:W-:Y:S05]  /*81e0*/  @!P0 NANOSLEEP.SYNCS 0x989680 ;  /* 0x009896800000895d */ /* 0x004fea0003900000 */
[----:B------:R-:W2:Y:S02]  /*81f0*/  @!P0 SYNCS.PHASECHK.TRANS64 P0, [R0+URZ], R3 ;  /* 0x00000003000085a7 */ /* 0x000ea400080010ff */
[----:B--2---:R-:W-:Y:S05]  /*8200*/  @!P0 BRA `(.L_x_138) ;  /* 0xfffffffc00f08947 */ /* 0x004fea000383ffff */
[----:B------:R-:W-:Y:S05]  /*8210*/  BRA `(.L_x_139) ;  /* 0xffffffa400f87947 */ /* 0x000fea000383ffff */
.L_x_46:
[----:B------:R-:W-:-:S07]  /*8220*/  MOV R0, UR5 ;  /* 0x0000000500007c02 */ /* 0x000fce0008000f00 */
.L_x_140:
[----:B-1----:R1:W2:Y:S02]  /*8230*/  SYNCS.PHASECHK.TRANS64.TRYWAIT P0, [R0+URZ], R3 ;  /* 0x00000003000075a7 */ /* 0x0022a400080011ff */
[----:B--2---:R-:W-:Y:S05]  /*8240*/  @!P0 NANOSLEEP.SYNCS 0x989680 ;  /* 0x009896800000895d */ /* 0x004fea0003900000 */
[----:B------:R-:W2:Y:S02]  /*8250*/  @!P0 SYNCS.PHASECHK.TRANS64 P0, [R0+URZ], R3 ;  /* 0x00000003000085a7 */ /* 0x000ea400080010ff */
[----:B--2---:R-:W-:Y:S05]  /*8260*/  @!P0 BRA `(.L_x_140) ;  /* 0xfffffffc00f08947 */ /* 0x004fea000383ffff */
[----:B------:R-:W-:Y:S05]  /*8270*/  BRA `(.L_x_141) ;  /* 0xffffffa800047947 */ /* 0x000fea000383ffff */
.L_x_49:
[----:B--2---:R2:W3:Y:S02]  /*8280*/  SYNCS.PHASECHK.TRANS64.TRYWAIT P0, [R2+URZ+0xf0], R4 ;  /* 0x0000f004020075a7 */ /* 0x0044e400080011ff */
[----:B---3--:R-:W-:Y:S05]  /*8290*/  @!P0 NANOSLEEP.SYNCS 0x989680 ;  /* 0x009896800000895d */ /* 0x008fea0003900000 */
[----:B------:R-:W3:Y:S02]  /*82a0*/  @!P0 SYNCS.PHASECHK.TRANS64 P0, [R2+URZ+0xf0], R4 ;  /* 0x0000f004020085a7 */ /* 0x000ee400080010ff */
[----:B---3--:R-:W-:Y:S05]  /*82b0*/  @!P0 BRA `(.L_x_49) ;  /* 0xfffffffc00f08947 */ /* 0x008fea000383ffff */
[----:B------:R-:W-:Y:S05]  /*82c0*/  BRA `(.L_x_142) ;  /* 0xffffffa800607947 */ /* 0x000fea000383ffff */
.L_x_50:
[----:B------:R-:W-:-:S07]  /*82d0*/  MOV R2, UR4 ;  /* 0x0000000400027c02 */ /* 0x000fce0008000f00 */
.L_x_143:
[----:B--2---:R2:W3:Y:S02]  /*82e0*/  SYNCS.PHASECHK.TRANS64.TRYWAIT P0, [R2+URZ+0xa0], R5 ;  /* 0x0000a005020075a7 */ /* 0x0044e400080011ff */
[----:B---3--:R-:W-:Y:S05]  /*82f0*/  @!P0 NANOSLEEP.SYNCS 0x989680 ;  /* 0x009896800000895d */ /* 0x008fea0003900000 */
[----:B------:R-:W3:Y:S02]  /*8300*/  @!P0 SYNCS.PHASECHK.TRANS64 P0, [R2+URZ+0xa0], R5 ;  /* 0x0000a005020085a7 */ /* 0x000ee400080010ff */
[----:B---3--:R-:W-:Y:S05]  /*8310*/  @!P0 BRA `(.L_x_143) ;  /* 0xfffffffc00f08947 */ /* 0x008fea000383ffff */
[----:B------:R-:W-:Y:S05]  /*8320*/  BRA `(.L_x_144) ;  /* 0xffffffa800707947 */ /* 0x000fea000383ffff */
.L_x_51:
[----:B--2---:R2:W3:Y:S02]  /*8330*/  SYNCS.PHASECHK.TRANS64.TRYWAIT P1, [R2+URZ+0x90], R4 ;  /* 0x00009004020075a7 */ /* 0x0044e400080211ff */
[----:B---3--:R-:W-:Y:S05]  /*8340*/  @!P1 NANOSLEEP.SYNCS 0x989680 ;  /* 0x009896800000995d */ /* 0x008fea0003900000 */
[----:B------:R-:W3:Y:S02]  /*8350*/  @!P1 SYNCS.PHASECHK.TRANS64 P1, [R2+URZ+0x90], R4 ;  /* 0x00009004020095a7 */ /* 0x000ee400080210ff */
[----:B---3--:R-:W-:Y:S05]  /*8360*/  @!P1 BRA `(.L_x_51) ;  /* 0xfffffffc00f09947 */ /* 0x008fea000383ffff */
[----:B------:R-:W-:Y:S05]  /*8370*/  BRA `(.L_x_145) ;  /* 0xffffffa800a07947 */ /* 0x000fea000383ffff */
.L_x_54:
[----:B------:R-:W-:-:S07]  /*8380*/  MOV R0, UR4 ;  /* 0x0000000400007c02 */ /* 0x000fce0008000f00 */
.L_x_146:
[----:B--2---:R2:W3:Y:S02]  /*8390*/  SYNCS.PHASECHK.TRANS64.TRYWAIT P0, [R0+URZ+0xa0], R2 ;  /* 0x0000a002000075a7 */ /* 0x0044e400080011ff */
[----:B---3--:R-:W-:Y:S05]  /*83a0*/  @!P0 NANOSLEEP.SYNCS 0x989680 ;  /* 0x009896800000895d */ /* 0x008fea0003900000 */
[----:B------:R-:W3:Y:S02]  /*83b0*/  @!P0 SYNCS.PHASECHK.TRANS64 P0, [R0+URZ+0xa0], R2 ;  /* 0x0000a002000085a7 */ /* 0x000ee400080010ff */
[----:B---3--:R-:W-:Y:S05]  /*83c0*/  @!P0 BRA `(.L_x_146) ;  /* 0xfffffffc00f08947 */ /* 0x008fea000383ffff */
[----:B------:R-:W-:Y:S05]  /*83d0*/  BRA `(.L_x_53) ;  /* 0xffffffa800f47947 */ /* 0x000fea000383ffff */
.L_x_61:
[----:B-1----:R1:W2:Y:S02]  /*83e0*/  SYNCS.PHASECHK.TRANS64.TRYWAIT P1, [R0+URZ+0x90], R2 ;  /* 0x00009002000075a7 */ /* 0x0022a400080211ff */
[----:B--2---:R-:W-:Y:S05]  /*83f0*/  @!P1 NANOSLEEP.SYNCS 0x989680 ;  /* 0x009896800000995d */ /* 0x004fea0003900000 */
[----:B------:R-:W2:Y:S02]  /*8400*/  @!P1 SYNCS.PHASECHK.TRANS64 P1, [R0+URZ+0x90], R2 ;  /* 0x00009002000095a7 */ /* 0x000ea400080210ff */
[----:B--2---:R-:W-:Y:S05]  /*8410*/  @!P1 BRA `(.L_x_61) ;  /* 0xfffffffc00f09947 */ /* 0x004fea000383ffff */
[----:B------:R-:W-:Y:S05]  /*8420*/  BRA `(.L_x_147) ;  /* 0xffffffb000887947 */ /* 0x000fea000383ffff */
.L_x_62:
[----:B------:R-:W-:-:S07]  /*8430*/  MOV R2, UR47 ;  /* 0x0000002f00027c02 */ /* 0x000fce0008000f00 */
.L_x_148:
[----:B-1----:R1:W2:Y:S02]  /*8440*/  SYNCS.PHASECHK.TRANS64.TRYWAIT P0, [R2+URZ+0xd0], R0 ;  /* 0x0000d000020075a7 */ /* 0x0022a400080011ff */
[----:B--2---:R-:W-:Y:S05]  /*8450*/  @!P0 NANOSLEEP.SYNCS 0x989680 ;  /* 0x009896800000895d */ /* 0x004fea0003900000 */
[----:B------:R-:W2:Y:S02]  /*8460*/  @!P0 SYNCS.PHASECHK.TRANS64 P0, [R2+URZ+0xd0], R0 ;  /* 0x0000d000020085a7 */ /* 0x000ea400080010ff */
[----:B--2---:R-:W-:Y:S05]  /*8470*/  @!P0 BRA `(.L_x_148) ;  /* 0xfffffffc00f08947 */ /* 0x004fea000383ffff */
[----:B------:R-:W-:Y:S05]  /*8480*/  BRA `(.L_x_149) ;  /* 0xffffffb000d47947 */ /* 0x000fea000383ffff */
.L_x_65:
[----:B------:R-:W-:Y:S07]  /*8490*/  MOV R0, UR7 ;  /* 0x0000000700007c02 */ /* 0x000fee0008000f00 */
.L_x_150:
[----:B-1----:R1:W2:Y:S02]  /*84a0*/  SYNCS.PHASECHK.TRANS64.TRYWAIT P0, [R0+URZ], R2 ;  /* 0x00000002000075a7 */ /* 0x0022a400080011ff */
[----:B--2---:R-:W-:Y:S05]  /*84b0*/  @!P0 NANOSLEEP.SYNCS 0x989680 ;  /* 0x009896800000895d */ /* 0x004fea0003900000 */
[----:B------:R-:W2:Y:S02]  /*84c0*/  @!P0 SYNCS.PHASECHK.TRANS64 P0, [R0+URZ], R2 ;  /* 0x00000002000085a7 */ /* 0x000ea400080010ff */
[----:B--2---:R-:W-:Y:S05]  /*84d0*/  @!P0 BRA `(.L_x_150) ;  /* 0xfffffffc00f08947 */ /* 0x004fea000383ffff */
[----:B------:R-:W-:Y:S05]  /*84e0*/  BRA `(.L_x_64) ;  /* 0xffffffb000f07947 */ /* 0x000fea000383ffff */
.L_x_68:
[----:B------:R-:W-:-:S07]  /*84f0*/  MOV R0, UR4 ;  /* 0x0000000400007c02 */ /* 0x000fce0008000f00 */
.L_x_151:
[----:B--2---:R2:W4:Y:S02]  /*8500*/  SYNCS.PHASECHK.TRANS64.TRYWAIT P0, [R0+URZ], R2 ;  /* 0x00000002000075a7 */ /* 0x00452400080011ff */
[----:B----4-:R-:W-:Y:S05]  /*8510*/  @!P0 NANOSLEEP.SYNCS 0x989680 ;  /* 0x009896800000895d */ /* 0x010fea0003900000 */
[----:B------:R-:W4:Y:S02]  /*8520*/  @!P0 SYNCS.PHASECHK.TRANS64 P0, [R0+URZ], R2 ;  /* 0x00000002000085a7 */ /* 0x000f2400080010ff */
[----:B----4-:R-:W-:Y:S05]  /*8530*/  @!P0 BRA `(.L_x_151) ;  /* 0xfffffffc00f08947 */ /* 0x010fea000383ffff */
[----:B------:R-:W-:Y:S05]  /*8540*/  BRA `(.L_x_152) ;  /* 0xffffffb8001c7947 */ /* 0x000fea000383ffff */
.L_x_69:
[----:B------:R-:W-:-:S07]  /*8550*/  MOV R0, UR5 ;  /* 0x0000000500007c02 */ /* 0x000fce0008000f00 */
.L_x_153:
[----:B-1----:R1:W2:Y:S02]  /*8560*/  SYNCS.PHASECHK.TRANS64.TRYWAIT P0, [R0+URZ], R3 ;  /* 0x00000003000075a7 */ /* 0x0022a400080011ff */
[----:B--2---:R-:W-:Y:S05]  /*8570*/  @!P0 NANOSLEEP.SYNCS 0x989680 ;  /* 0x009896800000895d */ /* 0x004fea0003900000 */
[----:B------:R-:W2:Y:S02]  /*8580*/  @!P0 SYNCS.PHASECHK.TRANS64 P0, [R0+URZ], R3 ;  /* 0x00000003000085a7 */ /* 0x000ea400080010ff */
[----:B--2---:R-:W-:Y:S05]  /*8590*/  @!P0 BRA `(.L_x_153) ;  /* 0xfffffffc00f08947 */ /* 0x004fea000383ffff */
[----:B------:R-:W-:Y:S05]  /*85a0*/  BRA `(.L_x_154) ;  /* 0xffffffb800287947 */ /* 0x000fea000383ffff */
.L_x_70:
[----:B------:R-:W-:-:S07]  /*85b0*/  MOV R0, UR5 ;  /* 0x0000000500007c02 */ /* 0x000fce0008000f00 */
.L_x_155:
[----:B-1----:R1:W2:Y:S02]  /*85c0*/  SYNCS.PHASECHK.TRANS64.TRYWAIT P0, [R0+URZ], R3 ;  /* 0x00000003000075a7 */ /* 0x0022a400080011ff */
[----:B--2---:R-:W-:Y:S05]  /*85d0*/  @!P0 NANOSLEEP.SYNCS 0x989680 ;  /* 0x009896800000895d */ /* 0x004fea0003900000 */
[----:B------:R-:W2:Y:S02]  /*85e0*/  @!P0 SYNCS.PHASECHK.TRANS64 P0, [R0+URZ], R3 ;  /* 0x00000003000085a7 */ /* 0x000ea400080010ff */
[----:B--2---:R-:W-:Y:S05]  /*85f0*/  @!P0 BRA `(.L_x_155) ;  /* 0xfffffffc00f08947 */ /* 0x004fea000383ffff */
[----:B------:R-:W-:Y:S05]  /*8600*/  BRA `(.L_x_156) ;  /* 0xffffffb800347947 */ /* 0x000fea000383ffff */
.L_x_71:
[----:B-1----:R-:W-:-:S07]  /*8610*/  MOV R0, UR4 ;  /* 0x0000000400007c02 */ /* 0x002fce0008000f00 */
.L_x_157:
[----:B-1----:R1:W2:Y:S02]  /*8620*/  SYNCS.PHASECHK.TRANS64.TRYWAIT P0, [R0+URZ], R2 ;  /* 0x00000002000075a7 */ /* 0x0022a400080011ff */
[----:B--2---:R-:W-:Y:S05]  /*8630*/  @!P0 NANOSLEEP.SYNCS 0x989680 ;  /* 0x009896800000895d */ /* 0x004fea0003900000 */
[----:B------:R-:W2:Y:S02]  /*8640*/  @!P0 SYNCS.PHASECHK.TRANS64 P0, [R0+URZ], R2 ;  /* 0x00000002000085a7 */ /* 0x000ea400080010ff */
[----:B--2---:R-:W-:Y:S05]  /*8650*/  @!P0 BRA `(.L_x_157) ;  /* 0xfffffffc00f08947 */ /* 0x004fea000383ffff */
[----:B------:R-:W-:Y:S05]  /*8660*/  BRA `(.L_x_158) ;  /* 0xffffffb800407947 */ /* 0x000fea000383ffff */
.L_x_76:
[----:B--2---:R2:W3:Y:S02]  /*8670*/  SYNCS.PHASECHK.TRANS64.TRYWAIT P0, [R8+URZ+0x90], R0 ;  /* 0x00009000080075a7 */ /* 0x0044e400080011ff */
[----:B---3--:R-:W-:Y:S05]  /*8680*/  @!P0 NANOSLEEP.SYNCS 0x989680 ;  /* 0x009896800000895d */ /* 0x008fea0003900000 */
[----:B------:R-:W3:Y:S02]  /*8690*/  @!P0 SYNCS.PHASECHK.TRANS64 P0, [R8+URZ+0x90], R0 ;  /* 0x00009000080085a7 */ /* 0x000ee400080010ff */
[----:B---3--:R-:W-:Y:S05]  /*86a0*/  @!P0 BRA `(.L_x_76) ;  /* 0xfffffffc00f08947 */ /* 0x008fea000383ffff */
[----:B------:R-:W-:Y:S05]  /*86b0*/  BRA `(.L_x_159) ;  /* 0xffffffbc00707947 */ /* 0x000fea000383ffff */
.L_x_79:
[----:B--2---:R-:W-:Y:S07]  /*86c0*/  MOV R0, UR21 ;  /* 0x0000001500007c02 */ /* 0x004fee0008000f00 */
.L_x_160:
[----:B--2---:R2:W3:Y:S02]  /*86d0*/  SYNCS.PHASECHK.TRANS64.TRYWAIT P1, [R0+URZ+0x88], R2 ;  /* 0x00008802000075a7 */ /* 0x0044e400080211ff */
[----:B---3--:R-:W-:Y:S05]  /*86e0*/  @!P1 NANOSLEEP.SYNCS 0x989680 ;  /* 0x009896800000995d */ /* 0x008fea0003900000 */
[----:B------:R-:W3:Y:S02]  /*86f0*/  @!P1 SYNCS.PHASECHK.TRANS64 P1, [R0+URZ+0x88], R2 ;  /* 0x00008802000095a7 */ /* 0x000ee400080210ff */
[----:B---3--:R-:W-:Y:S05]  /*8700*/  @!P1 BRA `(.L_x_160) ;  /* 0xfffffffc00f09947 */ /* 0x008fea000383ffff */
[----:B------:R-:W-:Y:S05]  /*8710*/  BRA `(.L_x_78) ;  /* 0xffffffc000ec7947 */ /* 0x000fea000383ffff */
.L_x_82:
[----:B--2---:R-:W-:Y:S07]  /*8720*/  MOV R0, UR21 ;  /* 0x0000001500007c02 */ /* 0x004fee0008000f00 */
.L_x_161:
[----:B--2---:R2:W3:Y:S02]  /*8730*/  SYNCS.PHASECHK.TRANS64.TRYWAIT P0, [R0+URZ+0x68], R4 ;  /* 0x00006804000075a7 */ /* 0x0044e400080011ff */
[----:B---3--:R-:W-:Y:S05]  /*8740*/  @!P0 NANOSLEEP.SYNCS 0x989680 ;  /* 0x009896800000895d */ /* 0x008fea0003900000 */
[----:B------:R-:W3:Y:S02]  /*8750*/  @!P0 SYNCS.PHASECHK.TRANS64 P0, [R0+URZ+0x68], R4 ;  /* 0x00006804000085a7 */ /* 0x000ee400080010ff */
[----:B---3--:R-:W-:Y:S05]  /*8760*/  @!P0 BRA `(.L_x_161) ;  /* 0xfffffffc00f08947 */ /* 0x008fea000383ffff */
[----:B------:R-:W-:Y:S05]  /*8770*/  BRA `(.L_x_162) ;  /* 0xffffffc400447947 */ /* 0x000fea000383ffff */
.L_x_83:
[----:B------:R-:W-:Y:S07]  /*8780*/  MOV R0, UR21 ;  /* 0x0000001500007c02 */ /* 0x000fee0008000f00 */
.L_x_163:
[----:B--2---:R2:W3:Y:S02]  /*8790*/  SYNCS.PHASECHK.TRANS64.TRYWAIT P0, [R0+URZ+0x70], R4 ;  /* 0x00007004000075a7 */ /* 0x0044e400080011ff */
[----:B---3--:R-:W-:Y:S05]  /*87a0*/  @!P0 NANOSLEEP.SYNCS 0x989680 ;  /* 0x009896800000895d */ /* 0x008fea0003900000 */
[----:B------:R-:W3:Y:S02]  /*87b0*/  @!P0 SYNCS.PHASECHK.TRANS64 P0, [R0+URZ+0x70], R4 ;  /* 0x00007004000085a7 */ /* 0x000ee400080010ff */
[----:B---3--:R-:W-:Y:S05]  /*87c0*/  @!P0 BRA `(.L_x_163) ;  /* 0xfffffffc00f08947 */ /* 0x008fea000383ffff */
[----:B------:R-:W-:Y:S05]  /*87d0*/  BRA `(.L_x_164) ;  /* 0xffffffc400847947 */ /* 0x000fea000383ffff */
.L_x_84:
[----:B------:R-:W-:Y:S07]  /*87e0*/  MOV R0, UR21 ;  /* 0x0000001500007c02 */ /* 0x000fee0008000f00 */
.L_x_165:
[----:B--2---:R2:W3:Y:S02]  /*87f0*/  SYNCS.PHASECHK.TRANS64.TRYWAIT P0, [R0+URZ+0x78], R4 ;  /* 0x00007804000075a7 */ /* 0x0044e400080011ff */
[----:B---3--:R-:W-:Y:S05]  /*8800*/  @!P0 NANOSLEEP.SYNCS 0x989680 ;  /* 0x009896800000895d */ /* 0x008fea0003900000 */
[----:B------:R-:W3:Y:S02]  /*8810*/  @!P0 SYNCS.PHASECHK.TRANS64 P0, [R0+URZ+0x78], R4 ;  /* 0x00007804000085a7 */ /* 0x000ee400080010ff */
[----:B---3--:R-:W-:Y:S05]  /*8820*/  @!P0 BRA `(.L_x_165) ;  /* 0xfffffffc00f08947 */ /* 0x008fea000383ffff */
[----:B------:R-:W-:Y:S05]  /*8830*/  BRA `(.L_x_166) ;  /* 0xffffffc400d07947 */ /* 0x000fea000383ffff */
.L_x_86:
[----:B------:R-:W-:-:S07]  /*8840*/  MOV R0, UR21 ;  /* 0x0000001500007c02 */ /* 0x000fce0008000f00 */
.L_x_167:
[----:B---3--:R3:W4:Y:S02]  /*8850*/  SYNCS.PHASECHK.TRANS64.TRYWAIT P0, [R0+URZ+0x68], R2 ;  /* 0x00006802000075a7 */ /* 0x00872400080011ff */
[----:B----4-:R-:W-:Y:S05]  /*8860*/  @!P0 NANOSLEEP.SYNCS 0x989680 ;  /* 0x009896800000895d */ /* 0x010fea0003900000 */
[----:B------:R-:W4:Y:S02]  /*8870*/  @!P0 SYNCS.PHASECHK.TRANS64 P0, [R0+URZ+0x68], R2 ;  /* 0x00006802000085a7 */ /* 0x000f2400080010ff */
[----:B----4-:R-:W-:Y:S05]  /*8880*/  @!P0 BRA `(.L_x_167) ;  /* 0xfffffffc00f08947 */ /* 0x010fea000383ffff */
[----:B------:R-:W-:Y:S05]  /*8890*/  BRA `(.L_x_168) ;  /* 0xffffffc800487947 */ /* 0x000fea000383ffff */
.L_x_87:
[----:B---3--:R-:W-:-:S07]  /*88a0*/  MOV R0, UR21 ;  /* 0x0000001500007c02 */ /* 0x008fce0008000f00 */
.L_x_169:
[----:B---3--:R3:W4:Y:S02]  /*88b0*/  SYNCS.PHASECHK.TRANS64.TRYWAIT P0, [R0+URZ+0x70], R2 ;  /* 0x00007002000075a7 */ /* 0x00872400080011ff */
[----:B----4-:R-:W-:Y:S05]  /*88c0*/  @!P0 NANOSLEEP.SYNCS 0x989680 ;  /* 0x009896800000895d */ /* 0x010fea0003900000 */
[----:B------:R-:W4:Y:S02]  /*88d0*/  @!P0 SYNCS.PHASECHK.TRANS64 P0, [R0+URZ+0x70], R2 ;  /* 0x00007002000085a7 */ /* 0x000f2400080010ff */
[----:B----4-:R-:W-:Y:S05]  /*88e0*/  @!P0 BRA `(.L_x_169) ;  /* 0xfffffffc00f08947 */ /* 0x010fea000383ffff */
[----:B------:R-:W-:Y:S05]  /*88f0*/  BRA `(.L_x_170) ;  /* 0xffffffc800387947 */ /* 0x000fea000383ffff */
.L_x_89:
[----:B-1----:R1:W2:Y:S02]  /*8900*/  SYNCS.PHASECHK.TRANS64.TRYWAIT P0, [R8+URZ+0x90], R0 ;  /* 0x00009000080075a7 */ /* 0x0022a400080011ff */
[----:B--2---:R-:W-:Y:S05]  /*8910*/  @!P0 NANOSLEEP.SYNCS 0x989680 ;  /* 0x009896800000895d */ /* 0x004fea0003900000 */
[----:B------:R-:W2:Y:S02]  /*8920*/  @!P0 SYNCS.PHASECHK.TRANS64 P0, [R8+URZ+0x90], R0 ;  /* 0x00009000080085a7 */ /* 0x000ea400080010ff */
[----:B--2---:R-:W-:Y:S05]  /*8930*/  @!P0 BRA `(.L_x_89) ;  /* 0xfffffffc00f08947 */ /* 0x004fea000383ffff */
[----:B------:R-:W-:Y:S05]  /*8940*/  BRA `(.L_x_171) ;  /* 0xffffffcc00007947 */ /* 0x000fea000383ffff */
.L_x_100:
[----:B-1----:R-:W-:Y:S04]  /*8950*/  MOV R0, UR44 ;  /* 0x0000002c00007c02 */ /* 0x002fe80008000f00 */
[----:B------:R1:W2:Y:S03]  /*8960*/  SYNCS.PHASECHK.TRANS64.TRYWAIT P1, [R0+URZ+0x50], R4 ;  /* 0x00005004000075a7 */ /* 0x0002a600080211ff */
[----:B--2---:R-:W-:Y:S05]  /*8970*/  @!P1 NANOSLEEP.SYNCS 0x989680 ;  /* 0x009896800000995d */ /* 0x004fea0003900000 */
[----:B------:R-:W2:Y:S02]  /*8980*/  @!P1 SYNCS.PHASECHK.TRANS64 P1, [R0+URZ+0x50], R4 ;  /* 0x00005004000095a7 */ /* 0x000ea400080210ff */
[----:B--2---:R-:W-:Y:S05]  /*8990*/  @!P1 BRA `(.L_x_100) ;  /* 0xfffffffc00ec9947 */ /* 0x004fea000383ffff */
[----:B------:R-:W-:Y:S05]  /*89a0*/  BRA `(.L_x_99) ;  /* 0xffffffd800607947 */ /* 0x000fea000383ffff */
.L_x_102:
[----:B-1----:R1:W3:Y:S02]  /*89b0*/  SYNCS.PHASECHK.TRANS64.TRYWAIT P0, [R26+URZ+0xb0], R3 ;  /* 0x0000b0031a0075a7 */ /* 0x0022e400080011ff */
[----:B---3--:R-:W-:Y:S05]  /*89c0*/  @!P0 NANOSLEEP.SYNCS 0x989680 ;  /* 0x009896800000895d */ /* 0x008fea0003900000 */
[----:B------:R-:W3:Y:S02]  /*89d0*/  @!P0 SYNCS.PHASECHK.TRANS64 P0, [R26+URZ+0xb0], R3 ;  /* 0x0000b0031a0085a7 */ /* 0x000ee400080010ff */
[----:B---3--:R-:W-:Y:S05]  /*89e0*/  @!P0 BRA `(.L_x_102) ;  /* 0xfffffffc00f08947 */ /* 0x008fea000383ffff */
[----:B------:R-:W-:Y:S05]  /*89f0*/  BRA `(.L_x_101) ;  /* 0xffffffd800847947 */ /* 0x000fea000383ffff */
.L_x_111:
[----:B---3--:R3:W4:Y:S02]  /*8a00*/  SYNCS.PHASECHK.TRANS64.TRYWAIT P0, [R3+URZ+0x50], R0 ;  /* 0x00005000030075a7 */ /* 0x00872400080011ff */
[----:B----4-:R-:W-:Y:S05]  /*8a10*/  @!P0 NANOSLEEP.SYNCS 0x989680 ;  /* 0x009896800000895d */ /* 0x010fea0003900000 */
[----:B------:R-:W4:Y:S02]  /*8a20*/  @!P0 SYNCS.PHASECHK.TRANS64 P0, [R3+URZ+0x50], R0 ;  /* 0x00005000030085a7 */ /* 0x000f2400080010ff */
[----:B----4-:R-:W-:Y:S05]  /*8a30*/  @!P0 BRA `(.L_x_111) ;  /* 0xfffffffc00f08947 */ /* 0x010fea000383ffff */
[----:B------:R-:W-:Y:S05]  /*8a40*/  BRA `(.L_x_110) ;  /* 0xffffffe000747947 */ /* 0x000fea000383ffff */
.L_x_120:
[----:B---3--:R3:W4:Y:S02]  /*8a50*/  SYNCS.PHASECHK.TRANS64.TRYWAIT P0, [R5+URZ+0x50], R0 ;  /* 0x00005000050075a7 */ /* 0x00872400080011ff */
[----:B----4-:R-:W-:Y:S05]  /*8a60*/  @!P0 NANOSLEEP.SYNCS 0x989680 ;  /* 0x009896800000895d */ /* 0x010fea0003900000 */
[----:B------:R-:W4:Y:S02]  /*8a70*/  @!P0 SYNCS.PHASECHK.TRANS64 P0, [R5+URZ+0x50], R0 ;  /* 0x00005000050085a7 */ /* 0x000f2400080010ff */
[----:B----4-:R-:W-:Y:S05]  /*8a80*/  @!P0 BRA `(.L_x_120) ;  /* 0xfffffffc00f08947 */ /* 0x010fea000383ffff */
[----:B------:R-:W-:Y:S05]  /*8a90*/  BRA `(.L_x_119) ;  /* 0xffffffe8008c7947 */ /* 0x000fea000383ffff */
        .weak           $__internal_0_$__cuda_sm10x_tcgen05_guardrail_trap_col_being_dealloced_not_returned_by_alloc
        .type           $__internal_0_$__cuda_sm10x_tcgen05_guardrail_trap_col_being_dealloced_not_returned_by_alloc,@function
        .size           $__internal_0_$__cuda_sm10x_tcgen05_guardrail_trap_col_being_dealloced_not_returned_by_alloc,($__internal_1_$__cuda_sm10x_tcgen05_guardrail_trap_phase_invalid_during_alloc - $__internal_0_$__cuda_sm10x_tcgen05_guardrail_trap_col_being_dealloced_not_returned_by_alloc)
$__internal_0_$__cuda_sm10x_tcgen05_guardrail_trap_col_being_dealloced_not_returned_by_alloc:
[----:B------:R-:W-:Y:S05]  /*8aa0*/  BPT.TRAP 0x1 ;  /* 0x000000040000795c */ /* 0x000fea0000300000 */
[----:B------:R-:W-:-:S04]  /*8ab0*/  HFMA2 R3, -RZ, RZ, 0, 0 ;  /* 0x00000000ff037431 */ /* 0x000fc800000001ff */
[----:B------:R-:W-:Y:S05]  /*8ac0*/  RET.REL.NODEC R2 `(_ZN7cutlass13device_kernelINS_4gemm6kernel13GemmUniversalIN4cute5tupleIJiiiiEEENS1_10collective13CollectiveMmaINS1_35MainloopSm100TmaUmmaWarpSpecializedILi5ELi2ELi4ENS5_IJNS4_1CILi2EEENSA_ILi1EEESC_EEEEENS5_IJNSA_ILi64EEENSA_ILi96EEENSA_ILi128EEEEEENS_6half_tENS5_IJlSC_lEEESJ_SK_NS4_8TiledMMAINS4_8MMA_AtomIJNS4_20SM100_MMA_F16BF16_SSISJ_SJ_fLi64ELi96ELNS4_4UMMA5MajorE0ELSP_0ELNSO_7ScaleInE0ELSQ_0EEEEEENS4_6LayoutINS5_IJSC_SC_SC_EEENS5_IJNSA_ILi0EEESV_SV_EEEEENS5_IJNS4_10UnderscoreESY_SY_EEEEENS4_13SM90_TMA_LOADENS4_14ComposedLayoutINS4_7SwizzleILi3ELi4ELi3EEENS4_18smem_ptr_flag_bitsILi16EEENST_INS5_IJNSA_ILi8EEESF_EEENS5_IJSF_SC_EEEEEEEvNS4_8identityENS4_23SM90_TMA_LOAD_MULTICASTES1B_vS1C_EENS_8epilogue10collective18CollectiveEpilogueINS1F_23Sm100TmaWarpSpecializedILi3ELi2ELi16ELb1ELb0EEEJSI_NS5_IJNST_ISF_SC_EENST_INSA_ILi32EEESC_EEEEESJ_SK_SJ_SK_NS1F_6fusion15FusionCallbacksIS1J_NS1O_17LinearCombinationISJ_fSJ_fLNS_15FloatRoundStyleE2EEESI_S1N_JEEENS4_5SM1004TMEM4LOAD26SM100_TMEM_LOAD_16dp256b4xES11_NS12_INS13_ILi2ELi4ELi3EEES16_NST_INS5_IJS17_S1L_EEENS5_IJS1L_SC_EEEEEEENS4_17SM75_U32x4_LDSM_NENS4_14SM90_TMA_STOREES22_NS4_17SM90_U32x4_STSM_NENS4_39AutoVectorizingCopyWithAssumedAlignmentILi128EEEEEEvvEEEEvNT_6ParamsE) ;  /* 0xffffff74024c7950 */ /* 0x000fea0003c3ffff */
        .weak           $__internal_1_$__cuda_sm10x_tcgen05_guardrail_trap_phase_invalid_during_alloc
        .type           $__internal_1_$__cuda_sm10x_tcgen05_guardrail_trap_phase_invalid_during_alloc,@function
        .size           $__internal_1_$__cuda_sm10x_tcgen05_guardrail_trap_phase_invalid_during_alloc,($__internal_2_$__cuda_sm10x_tcgen05_guardrail_trap_unallocated_columns_being_dealloced - $__internal_1_$__cuda_sm10x_tcgen05_guardrail_trap_phase_invalid_during_alloc)
$__internal_1_$__cuda_sm10x_tcgen05_guardrail_trap_phase_invalid_during_alloc:
[----:B------:R-:W-:Y:S05]  /*8ad0*/  BPT.TRAP 0x1 ;  /* 0x000000040000795c */ /* 0x000fea0000300000 */
[----:B------:R-:W-:-:S04]  /*8ae0*/  MOV R5, 0x0 ;  /* 0x0000000000057802 */ /* 0x000fc80000000f00 */
[----:B------:R-:W-:Y:S05]  /*8af0*/  RET.REL.NODEC R4 `(_ZN7cutlass13device_kernelINS_4gemm6kernel13GemmUniversalIN4cute5tupleIJiiiiEEENS1_10collective13CollectiveMmaINS1_35MainloopSm100TmaUmmaWarpSpecializedILi5ELi2ELi4ENS5_IJNS4_1CILi2EEENSA_ILi1EEESC_EEEEENS5_IJNSA_ILi64EEENSA_ILi96EEENSA_ILi128EEEEEENS_6half_tENS5_IJlSC_lEEESJ_SK_NS4_8TiledMMAINS4_8MMA_AtomIJNS4_20SM100_MMA_F16BF16_SSISJ_SJ_fLi64ELi96ELNS4_4UMMA5MajorE0ELSP_0ELNSO_7ScaleInE0ELSQ_0EEEEEENS4_6LayoutINS5_IJSC_SC_SC_EEENS5_IJNSA_ILi0EEESV_SV_EEEEENS5_IJNS4_10UnderscoreESY_SY_EEEEENS4_13SM90_TMA_LOADENS4_14ComposedLayoutINS4_7SwizzleILi3ELi4ELi3EEENS4_18smem_ptr_flag_bitsILi16EEENST_INS5_IJNSA_ILi8EEESF_EEENS5_IJSF_SC_EEEEEEEvNS4_8identityENS4_23SM90_TMA_LOAD_MULTICASTES1B_vS1C_EENS_8epilogue10collective18CollectiveEpilogueINS1F_23Sm100TmaWarpSpecializedILi3ELi2ELi16ELb1ELb0EEEJSI_NS5_IJNST_ISF_SC_EENST_INSA_ILi32EEESC_EEEEESJ_SK_SJ_SK_NS1F_6fusion15FusionCallbacksIS1J_NS1O_17LinearCombinationISJ_fSJ_fLNS_15FloatRoundStyleE2EEESI_S1N_JEEENS4_5SM1004TMEM4LOAD26SM100_TMEM_LOAD_16dp256b4xES11_NS12_INS13_ILi2ELi4ELi3EEES16_NST_INS5_IJS17_S1L_EEENS5_IJS1L_SC_EEEEEEENS4_17SM75_U32x4_LDSM_NENS4_14SM90_TMA_STOREES22_NS4_17SM90_U32x4_STSM_NENS4_39AutoVectorizingCopyWithAssumedAlignmentILi128EEEEEEvvEEEEvNT_6ParamsE) ;  /* 0xffffff7404407950 */ /* 0x000fea0003c3ffff */
        .weak           $__internal_2_$__cuda_sm10x_tcgen05_guardrail_trap_unallocated_columns_being_dealloced
        .type           $__internal_2_$__cuda_sm10x_tcgen05_guardrail_trap_unallocated_columns_being_dealloced,@function
        .size           $__internal_2_$__cuda_sm10x_tcgen05_guardrail_trap_unallocated_columns_being_dealloced,(.L_x_173 - $__internal_2_$__cuda_sm10x_tcgen05_guardrail_trap_unallocated_columns_being_dealloced)
$__internal_2_$__cuda_sm10x_tcgen05_guardrail_trap_unallocated_columns_being_dealloced:
[----:B------:R-:W-:Y:S05]  /*8b00*/  BPT.TRAP 0x1 ;  /* 0x000000040000795c */ /* 0x000fea0000300000 */
[----:B------:R-:W-:-:S04]  /*8b10*/  HFMA2 R3, -RZ, RZ, 0, 0 ;  /* 0x00000000ff037431 */ /* 0x000fc800000001ff */
[----:B------:R-:W-:Y:S05]  /*8b20*/  RET.REL.NODEC R2 `(_ZN7cutlass13device_kernelINS_4gemm6kernel13GemmUniversalIN4cute5tupleIJiiiiEEENS1_10collective13CollectiveMmaINS1_35MainloopSm100TmaUmmaWarpSpecializedILi5ELi2ELi4ENS5_IJNS4_1CILi2EEENSA_ILi1EEESC_EEEEENS5_IJNSA_ILi64EEENSA_ILi96EEENSA_ILi128EEEEEENS_6half_tENS5_IJlSC_lEEESJ_SK_NS4_8TiledMMAINS4_8MMA_AtomIJNS4_20SM100_MMA_F16BF16_SSISJ_SJ_fLi64ELi96ELNS4_4UMMA5MajorE0ELSP_0ELNSO_7ScaleInE0ELSQ_0EEEEEENS4_6LayoutINS5_IJSC_SC_SC_EEENS5_IJNSA_ILi0EEESV_SV_EEEEENS5_IJNS4_10UnderscoreESY_SY_EEEEENS4_13SM90_TMA_LOADENS4_14ComposedLayoutINS4_7SwizzleILi3ELi4ELi3EEENS4_18smem_ptr_flag_bitsILi16EEENST_INS5_IJNSA_ILi8EEESF_EEENS5_IJSF_SC_EEEEEEEvNS4_8identityENS4_23SM90_TMA_LOAD_MULTICASTES1B_vS1C_EENS_8epilogue10collective18CollectiveEpilogueINS1F_23Sm100TmaWarpSpecializedILi3ELi2ELi16ELb1ELb0EEEJSI_NS5_IJNST_ISF_SC_EENST_INSA_ILi32EEESC_EEEEESJ_SK_SJ_SK_NS1F_6fusion15FusionCallbacksIS1J_NS1O_17LinearCombinationISJ_fSJ_fLNS_15FloatRoundStyleE2EEESI_S1N_JEEENS4_5SM1004TMEM4LOAD26SM100_TMEM_LOAD_16dp256b4xES11_NS12_INS13_ILi2ELi4ELi3EEES16_NST_INS5_IJS17_S1L_EEENS5_IJS1L_SC_EEEEEEENS4_17SM75_U32x4_LDSM_NENS4_14SM90_TMA_STOREES22_NS4_17SM90_U32x4_STSM_NENS4_39AutoVectorizingCopyWithAssumedAlignmentILi128EEEEEEvvEEEEvNT_6ParamsE) ;  /* 0xffffff7402347950 */ /* 0x000fea0003c3ffff */
.L_x_172:
[----:B------:R-:W-:-:S00]  /*8b30*/  BRA `(.L_x_172) ;  /* 0xfffffffc00fc7947 */ /* 0x000fc0000383ffff */
[----:B------:R-:W-:-:S00]  /*8b40*/  NOP ;  /* 0x0000000000007918 */ /* 0x000fc00000000000 */
        /* <DEDUP_REMOVED lines=11> */
.L_x_173:


//--------------------- .nv.global.init           --------------------------
	.section	.nv.global.init,"aw",@progbits
.nv.global.init:
	.type		$str$27,@object
	.size		$str$27,($str$28 - $str$27)
$str$27:
        /*0000*/ 	.byte	0x28, 0x61, 0x64, 0x64, 0x72, 0x65, 0x73, 0x73, 0x20, 0x26, 0x20, 0x6d, 0x61, 0x73, 0x6b, 0x29
        /*0010*/ 	.byte	0x20, 0x3d, 0x3d, 0x20, 0x30, 0x00
	.type		$str$28,@object
	.size		$str$28,($str$26 - $str$28)
$str$28:
        /*0016*/ 	.byte	0x2f, 0x74, 0x6d, 0x70, 0x2f, 0x63, 0x75, 0x74, 0x6c, 0x61, 0x73, 0x73, 0x5f, 0x73, 0x77, 0x65
        /*0026*/ 	.byte	0x65, 0x70, 0x5f, 0x73, 0x72, 0x63, 0x2f, 0x69, 0x6e, 0x63, 0x6c, 0x75, 0x64, 0x65, 0x2f, 0x63
        /*0036*/ 	.byte	0x75, 0x74, 0x65, 0x2f, 0x70, 0x6f, 0x69, 0x6e, 0x74, 0x65, 0x72, 0x5f, 0x66, 0x6c, 0x61, 0x67
        /*0046*/ 	.byte	0x67, 0x65, 0x64, 0x2e, 0x68, 0x70, 0x70, 0x00
	.type		$str$26,@object
	.size		$str$26,($str$25 - $str$26)
$str$26:
        /*004e*/ 	.byte	0x2f, 0x74, 0x6d, 0x70, 0x2f, 0x63, 0x75, 0x74, 0x6c, 0x61, 0x73, 0x73, 0x5f, 0x73, 0x77, 0x65
        /*005e*/ 	.byte	0x65, 0x70, 0x5f, 0x73, 0x72, 0x63, 0x2f, 0x69, 0x6e, 0x63, 0x6c, 0x75, 0x64, 0x65, 0x2f, 0x63
        /*006e*/ 	.byte	0x75, 0x74, 0x65, 0x2f, 0x61, 0x74, 0x6f, 0x6d, 0x2f, 0x63, 0x6f, 0x70, 0x79, 0x5f, 0x74, 0x72
        /*007e*/ 	.byte	0x61, 0x69, 0x74, 0x73, 0x5f, 0x73, 0x6d, 0x31, 0x30, 0x30, 0x2e, 0x68, 0x70, 0x70, 0x00
	.type		$str$25,@object
	.size		$str$25,(__unnamed_1 - $str$25)
$str$25:
        /*008d*/ 	.byte	0x28, 0x28, 0x75, 0x69, 0x6e, 0x74, 0x33, 0x32, 0x5f, 0x74, 0x28, 0x74, 0x68, 0x72, 0x65, 0x61
        /*009d*/ 	.byte	0x64, 0x49, 0x64, 0x78, 0x2e, 0x78, 0x29, 0x20, 0x2f, 0x20, 0x33, 0x32, 0x29, 0x20, 0x25, 0x20
        /*00ad*/ 	.byte	0x34, 0x29, 0x20, 0x3d, 0x3d, 0x20, 0x28, 0x28, 0x28, 0x74, 0x6d, 0x65, 0x6d, 0x5f, 0x61, 0x64
        /*00bd*/ 	.byte	0x64, 0x72, 0x20, 0x3e, 0x3e, 0x20, 0x31, 0x36, 0x29, 0x20, 0x2f, 0x20, 0x33, 0x32, 0x29, 0x20
        /*00cd*/ 	.byte	0x25, 0x20, 0x34, 0x29, 0x00
	.type		__unnamed_1,@object
	.size		__unnamed_1,(__unnamed_2 - __unnamed_1)
__unnamed_1:
        /*00d2*/ 	.byte	0x61, 0x75, 0x74, 0x6f, 0x20, 0x63, 0x75, 0x74, 0x65, 0x3a, 0x3a, 0x61, 0x73, 0x5f, 0x70, 0x6f
        /* <DEDUP_REMOVED lines=24> */
        /*0262*/ 	.byte	0x3e, 0x3e, 0x3e, 0x5d, 0x00
	.type		__unnamed_2,@object
	.size		__unnamed_2,(.L_2 - __unnamed_2)
__unnamed_2:
        /* <DEDUP_REMOVED lines=46> */
.L_2:


//--------------------- .nv.shared._ZN7cutlass13device_kernelINS_4gemm6kernel13GemmUniversalIN4cute5tupleIJiiiiEEENS1_10collective13CollectiveMmaINS1_35MainloopSm100TmaUmmaWarpSpecializedILi5ELi2ELi4ENS5_IJNS4_1CILi2EEENSA_ILi1EEESC_EEEEENS5_IJNSA_ILi64EEENSA_ILi96EEENSA_ILi128EEEEEENS_6half_tENS5_IJlSC_lEEESJ_SK_NS4_8TiledMMAINS4_8MMA_AtomIJNS4_20SM100_MMA_F16BF16_SSISJ_SJ_fLi64ELi96ELNS4_4UMMA5MajorE0ELSP_0ELNSO_7ScaleInE0ELSQ_0EEEEEENS4_6LayoutINS5_IJSC_SC_SC_EEENS5_IJNSA_ILi0EEESV_SV_EEEEENS5_IJNS4_10UnderscoreESY_SY_EEEEENS4_13SM90_TMA_LOADENS4_14ComposedLayoutINS4_7SwizzleILi3ELi4ELi3EEENS4_18smem_ptr_flag_bitsILi16EEENST_INS5_IJNSA_ILi8EEESF_EEENS5_IJSF_SC_EEEEEEEvNS4_8identityENS4_23SM90_TMA_LOAD_MULTICASTES1B_vS1C_EENS_8epilogue10collective18CollectiveEpilogueINS1F_23Sm100TmaWarpSpecializedILi3ELi2ELi16ELb1ELb0EEEJSI_NS5_IJNST_ISF_SC_EENST_INSA_ILi32EEESC_EEEEESJ_SK_SJ_SK_NS1F_6fusion15FusionCallbacksIS1J_NS1O_17LinearCombinationISJ_fSJ_fLNS_15FloatRoundStyleE2EEESI_S1N_JEEENS4_5SM1004TMEM4LOAD26SM100_TMEM_LOAD_16dp256b4xES11_NS12_INS13_ILi2ELi4ELi3EEES16_NST_INS5_IJS17_S1L_EEENS5_IJS1L_SC_EEEEEEENS4_17SM75_U32x4_LDSM_NENS4_14SM90_TMA_STOREES22_NS4_17SM90_U32x4_STSM_NENS4_39AutoVectorizingCopyWithAssumedAlignmentILi128EEEEEEvvEEEEvNT_6ParamsE --------------------------
	.section	.nv.shared._ZN7cutlass13device_kernelINS_4gemm6kernel13GemmUniversalIN4cute5tupleIJiiiiEEENS1_10collective13CollectiveMmaINS1_35MainloopSm100TmaUmmaWarpSpecializedILi5ELi2ELi4ENS5_IJNS4_1CILi2EEENSA_ILi1EEESC_EEEEENS5_IJNSA_ILi64EEENSA_ILi96EEENSA_ILi128EEEEEENS_6half_tENS5_IJlSC_lEEESJ_SK_NS4_8TiledMMAINS4_8MMA_AtomIJNS4_20SM100_MMA_F16BF16_SSISJ_SJ_fLi64ELi96ELNS4_4UMMA5MajorE0ELSP_0ELNSO_7ScaleInE0ELSQ_0EEEEEENS4_6LayoutINS5_IJSC_SC_SC_EEENS5_IJNSA_ILi0EEESV_SV_EEEEENS5_IJNS4_10UnderscoreESY_SY_EEEEENS4_13SM90_TMA_LOADENS4_14ComposedLayoutINS4_7SwizzleILi3ELi4ELi3EEENS4_18smem_ptr_flag_bitsILi16EEENST_INS5_IJNSA_ILi8EEESF_EEENS5_IJSF_SC_EEEEEEEvNS4_8identityENS4_23SM90_TMA_LOAD_MULTICASTES1B_vS1C_EENS_8epilogue10collective18CollectiveEpilogueINS1F_23Sm100TmaWarpSpecializedILi3ELi2ELi16ELb1ELb0EEEJSI_NS5_IJNST_ISF_SC_EENST_INSA_ILi32EEESC_EEEEESJ_SK_SJ_SK_NS1F_6fusion15FusionCallbacksIS1J_NS1O_17LinearCombinationISJ_fSJ_fLNS_15FloatRoundStyleE2EEESI_S1N_JEEENS4_5SM1004TMEM4LOAD26SM100_TMEM_LOAD_16dp256b4xES11_NS12_INS13_ILi2ELi4ELi3EEES16_NST_INS5_IJS17_S1L_EEENS5_IJS1L_SC_EEEEEEENS4_17SM75_U32x4_LDSM_NENS4_14SM90_TMA_STOREES22_NS4_17SM90_U32x4_STSM_NENS4_39AutoVectorizingCopyWithAssumedAlignmentILi128EEEEEEvvEEEEvNT_6ParamsE,"aw",@nobits
	.sectionflags	@""
	.align	16
	.zero		1024


//--------------------- .nv.shared.reserved.0     --------------------------
	.section	.nv.shared.reserved.0,"aw",@nobits
	.weak		__nv_reservedSMEM_offset_0_alias
	.size		__nv_reservedSMEM_offset_0_alias, 0, 64
	.other		__nv_reservedSMEM_offset_0_alias,@"STO_CUDA_RESERVED_SHARED STV_DEFAULT"
__nv_reservedSMEM_offset_0_alias:
	.zero		0
.nv.shared.reserved.0:
	.zero		64
	.weak		__nv_reservedSMEM_tcgen05_partition
	.type		__nv_reservedSMEM_tcgen05_partition,@object
	.size		__nv_reservedSMEM_tcgen05_partition,(.L_0 - __nv_reservedSMEM_tcgen05_partition)
__nv_reservedSMEM_tcgen05_partition:
	.zero		32
.L_0:


//--------------------- .nv.global                --------------------------
	.section	.nv.global,"aw",@nobits
.nv.global:
	.type		_ZN40_INTERNAL_fa999516_4_k_cu_8f4ca1f0_150994cute1_E,@object
	.size		_ZN40_INTERNAL_fa999516_4_k_cu_8f4ca1f0_150994cute1_E,(_ZN40_INTERNAL_fa999516_4_k_cu_8f4ca1f0_150994cuda3std3__45__cpo6cbeginE - _ZN40_INTERNAL_fa999516_4_k_cu_8f4ca1f0_150994cute1_E)
_ZN40_INTERNAL_fa999516_4_k_cu_8f4ca1f0_150994cute1_E:
	.zero		1
	.type		_ZN40_INTERNAL_fa999516_4_k_cu_8f4ca1f0_150994cuda3std3__45__cpo6cbeginE,@object
	.size		_ZN40_INTERNAL_fa999516_4_k_cu_8f4ca1f0_150994cuda3std3__45__cpo6cbeginE,(_ZN40_INTERNAL_fa999516_4_k_cu_8f4ca1f0_150994cuda3std3__48in_placeE - _ZN40_INTERNAL_fa999516_4_k_cu_8f4ca1f0_150994cuda3std3__45__cpo6cbeginE)
_ZN40_INTERNAL_fa999516_4_k_cu_8f4ca1f0_150994cuda3std3__45__cpo6cbeginE:
	.zero		1
	.type		_ZN40_INTERNAL_fa999516_4_k_cu_8f4ca1f0_150994cuda3std3__48in_placeE,@object
	.size		_ZN40_INTERNAL_fa999516_4_k_cu_8f4ca1f0_150994cuda3std3__48in_placeE,(_ZN40_INTERNAL_fa999516_4_k_cu_8f4ca1f0_150994cuda3std6ranges3__45__cpo9iter_moveE - _ZN40_INTERNAL_fa999516_4_k_cu_8f4ca1f0_150994cuda3std3__48in_placeE)
_ZN40_INTERNAL_fa999516_4_k_cu_8f4ca1f0_150994cuda3std3__48in_placeE:
	.zero		1
	.type		_ZN40_INTERNAL_fa999516_4_k_cu_8f4ca1f0_150994cuda3std6ranges3__45__cpo9iter_moveE,@object
	.size		_ZN40_INTERNAL_fa999516_4_k_cu_8f4ca1f0_150994cuda3std6ranges3__45__cpo9iter_moveE,(_ZN40_INTERNAL_fa999516_4_k_cu_8f4ca1f0_150994cuda3std3__45__cpo5beginE - _ZN40_INTERNAL_fa999516_4_k_cu_8f4ca1f0_150994cuda3std6ranges3__45__cpo9iter_moveE)
_ZN40_INTERNAL_fa999516_4_k_cu_8f4ca1f0_150994cuda3std6ranges3__45__cpo9iter_moveE:
	.zero		1
	.type		_ZN40_INTERNAL_fa999516_4_k_cu_8f4ca1f0_150994cuda3std3__45__cpo5beginE,@object
	.size		_ZN40_INTERNAL_fa999516_4_k_cu_8f4ca1f0_150994cuda3std3__45__cpo5beginE,(_ZN40_INTERNAL_fa999516_4_k_cu_8f4ca1f0_150994cuda3std3__442_GLOBAL__N__fa999516_4_k_cu_8f4ca1f0_150996ignoreE - _ZN40_INTERNAL_fa999516_4_k_cu_8f4ca1f0_150994cuda3std3__45__cpo5beginE)
_ZN40_INTERNAL_fa999516_4_k_cu_8f4ca1f0_150994cuda3std3__45__cpo5beginE:
	.zero		1
	.type		_ZN40_INTERNAL_fa999516_4_k_cu_8f4ca1f0_150994cuda3std3__442_GLOBAL__N__fa999516_4_k_cu_8f4ca1f0_150996ignoreE,@object
	.size		_ZN40_INTERNAL_fa999516_4_k_cu_8f4ca1f0_150994cuda3std3__442_GLOBAL__N__fa999516_4_k_cu_8f4ca1f0_150996ignoreE,(_ZN40_INTERNAL_fa999516_4_k_cu_8f4ca1f0_150994cute7productE - _ZN40_INTERNAL_fa999516_4_k_cu_8f4ca1f0_150994cuda3std3__442_GLOBAL__N__fa999516_4_k_cu_8f4ca1f0_150996ignoreE)
_ZN40_INTERNAL_fa999516_4_k_cu_8f4ca1f0_150994cuda3std3__442_GLOBAL__N__fa999516_4_k_cu_8f4ca1f0_150996ignoreE:
	.zero		1
	.type		_ZN40_INTERNAL_fa999516_4_k_cu_8f4ca1f0_150994cute7productE,@object
	.size		_ZN40_INTERNAL_fa999516_4_k_cu_8f4ca1f0_150994cute7productE,(_ZN40_INTERNAL_fa999516_4_k_cu_8f4ca1f0_150994cuda3std3__45__cpo3endE - _ZN40_INTERNAL_fa999516_4_k_cu_8f4ca1f0_150994cute7productE)
_ZN40_INTERNAL_fa999516_4_k_cu_8f4ca1f0_150994cute7productE:
	.zero		1
	.type		_ZN40_INTERNAL_fa999516_4_k_cu_8f4ca1f0_150994cuda3std3__45__cpo3endE,@object
	.size		_ZN40_INTERNAL_fa999516_4_k_cu_8f4ca1f0_150994cuda3std3__45__cpo3endE,(_ZN40_INTERNAL_fa999516_4_k_cu_8f4ca1f0_150994cuda3std3__419piecewise_constructE - _ZN40_INTERNAL_fa999516_4_k_cu_8f4ca1f0_150994cuda3std3__45__cpo3endE)
_ZN40_INTERNAL_fa999516_4_k_cu_8f4ca1f0_150994cuda3std3__45__cpo3endE:
	.zero		1
	.type		_ZN40_INTERNAL_fa999516_4_k_cu_8f4ca1f0_150994cuda3std3__419piecewise_constructE,@object
	.size		_ZN40_INTERNAL_fa999516_4_k_cu_8f4ca1f0_150994cuda3std3__419piecewise_constructE,(_ZN40_INTERNAL_fa999516_4_k_cu_8f4ca1f0_150994cuda3std3__45__cpo4cendE - _ZN40_INTERNAL_fa999516_4_k_cu_8f4ca1f0_150994cuda3std3__419piecewise_constructE)
_ZN40_INTERNAL_fa999516_4_k_cu_8f4ca1f0_150994cuda3std3__419piecewise_constructE:
	.zero		1
	.type		_ZN40_INTERNAL_fa999516_4_k_cu_8f4ca1f0_150994cuda3std3__45__cpo4cendE,@object
	.size		_ZN40_INTERNAL_fa999516_4_k_cu_8f4ca1f0_150994cuda3std3__45__cpo4cendE,(_ZN40_INTERNAL_fa999516_4_k_cu_8f4ca1f0_150994cuda3std6ranges3__45__cpo4swapE - _ZN40_INTERNAL_fa999516_4_k_cu_8f4ca1f0_150994cuda3std3__45__cpo4cendE)
_ZN40_INTERNAL_fa999516_4_k_cu_8f4ca1f0_150994cuda3std3__45__cpo4cendE:
	.zero		1
	.type		_ZN40_INTERNAL_fa999516_4_k_cu_8f4ca1f0_150994cuda3std6ranges3__45__cpo4swapE,@object
	.size		_ZN40_INTERNAL_fa999516_4_k_cu_8f4ca1f0_150994cuda3std6ranges3__45__cpo4swapE,(.L_10 - _ZN40_INTERNAL_fa999516_4_k_cu_8f4ca1f0_150994cuda3std6ranges3__45__cpo4swapE)
_ZN40_INTERNAL_fa999516_4_k_cu_8f4ca1f0_150994cuda3std6ranges3__45__cpo4swapE:
	.zero		1
.L_10:


//--------------------- .nv.constant0._ZN7cutlass13device_kernelINS_4gemm6kernel13GemmUniversalIN4cute5tupleIJiiiiEEENS1_10collective13CollectiveMmaINS1_35MainloopSm100TmaUmmaWarpSpecializedILi5ELi2ELi4ENS5_IJNS4_1CILi2EEENSA_ILi1EEESC_EEEEENS5_IJNSA_ILi64EEENSA_ILi96EEENSA_ILi128EEEEEENS_6half_tENS5_IJlSC_lEEESJ_SK_NS4_8TiledMMAINS4_8MMA_AtomIJNS4_20SM100_MMA_F16BF16_SSISJ_SJ_fLi64ELi96ELNS4_4UMMA5MajorE0ELSP_0ELNSO_7ScaleInE0ELSQ_0EEEEEENS4_6LayoutINS5_IJSC_SC_SC_EEENS5_IJNSA_ILi0EEESV_SV_EEEEENS5_IJNS4_10UnderscoreESY_SY_EEEEENS4_13SM90_TMA_LOADENS4_14ComposedLayoutINS4_7SwizzleILi3ELi4ELi3EEENS4_18smem_ptr_flag_bitsILi16EEENST_INS5_IJNSA_ILi8EEESF_EEENS5_IJSF_SC_EEEEEEEvNS4_8identityENS4_23SM90_TMA_LOAD_MULTICASTES1B_vS1C_EENS_8epilogue10collective18CollectiveEpilogueINS1F_23Sm100TmaWarpSpecializedILi3ELi2ELi16ELb1ELb0EEEJSI_NS5_IJNST_ISF_SC_EENST_INSA_ILi32EEESC_EEEEESJ_SK_SJ_SK_NS1F_6fusion15FusionCallbacksIS1J_NS1O_17LinearCombinationISJ_fSJ_fLNS_15FloatRoundStyleE2EEESI_S1N_JEEENS4_5SM1004TMEM4LOAD26SM100_TMEM_LOAD_16dp256b4xES11_NS12_INS13_ILi2ELi4ELi3EEES16_NST_INS5_IJS17_S1L_EEENS5_IJS1L_SC_EEEEEEENS4_17SM75_U32x4_LDSM_NENS4_14SM90_TMA_STOREES22_NS4_17SM90_U32x4_STSM_NENS4_39AutoVectorizingCopyWithAssumedAlignmentILi128EEEEEEvvEEEEvNT_6ParamsE --------------------------
	.section	.nv.constant0._ZN7cutlass13device_kernelINS_4gemm6kernel13GemmUniversalIN4cute5tupleIJiiiiEEENS1_10collective13CollectiveMmaINS1_35MainloopSm100TmaUmmaWarpSpecializedILi5ELi2ELi4ENS5_IJNS4_1CILi2EEENSA_ILi1EEESC_EEEEENS5_IJNSA_ILi64EEENSA_ILi96EEENSA_ILi128EEEEEENS_6half_tENS5_IJlSC_lEEESJ_SK_NS4_8TiledMMAINS4_8MMA_AtomIJNS4_20SM100_MMA_F16BF16_SSISJ_SJ_fLi64ELi96ELNS4_4UMMA5MajorE0ELSP_0ELNSO_7ScaleInE0ELSQ_0EEEEEENS4_6LayoutINS5_IJSC_SC_SC_EEENS5_IJNSA_ILi0EEESV_SV_EEEEENS5_IJNS4_10UnderscoreESY_SY_EEEEENS4_13SM90_TMA_LOADENS4_14ComposedLayoutINS4_7SwizzleILi3ELi4ELi3EEENS4_18smem_ptr_flag_bitsILi16EEENST_INS5_IJNSA_ILi8EEESF_EEENS5_IJSF_SC_EEEEEEEvNS4_8identityENS4_23SM90_TMA_LOAD_MULTICASTES1B_vS1C_EENS_8epilogue10collective18CollectiveEpilogueINS1F_23Sm100TmaWarpSpecializedILi3ELi2ELi16ELb1ELb0EEEJSI_NS5_IJNST_ISF_SC_EENST_INSA_ILi32EEESC_EEEEESJ_SK_SJ_SK_NS1F_6fusion15FusionCallbacksIS1J_NS1O_17LinearCombinationISJ_fSJ_fLNS_15FloatRoundStyleE2EEESI_S1N_JEEENS4_5SM1004TMEM4LOAD26SM100_TMEM_LOAD_16dp256b4xES11_NS12_INS13_ILi2ELi4ELi3EEES16_NST_INS5_IJS17_S1L_EEENS5_IJS1L_SC_EEEEEEENS4_17SM75_U32x4_LDSM_NENS4_14SM90_TMA_STOREES22_NS4_17SM90_U32x4_STSM_NENS4_39AutoVectorizingCopyWithAssumedAlignmentILi128EEEEEEvvEEEEvNT_6ParamsE,"a",@progbits
	.sectionflags	@""
	.align	4
.nv.constant0._ZN7cutlass13device_kernelINS_4gemm6kernel13GemmUniversalIN4cute5tupleIJiiiiEEENS1_10collective13CollectiveMmaINS1_35MainloopSm100TmaUmmaWarpSpecializedILi5ELi2ELi4ENS5_IJNS4_1CILi2EEENSA_ILi1EEESC_EEEEENS5_IJNSA_ILi64EEENSA_ILi96EEENSA_ILi128EEEEEENS_6half_tENS5_IJlSC_lEEESJ_SK_NS4_8TiledMMAINS4_8MMA_AtomIJNS4_20SM100_MMA_F16BF16_SSISJ_SJ_fLi64ELi96ELNS4_4UMMA5MajorE0ELSP_0ELNSO_7ScaleInE0ELSQ_0EEEEEENS4_6LayoutINS5_IJSC_SC_SC_EEENS5_IJNSA_ILi0EEESV_SV_EEEEENS5_IJNS4_10UnderscoreESY_SY_EEEEENS4_13SM90_TMA_LOADENS4_14ComposedLayoutINS4_7SwizzleILi3ELi4ELi3EEENS4_18smem_ptr_flag_bitsILi16EEENST_INS5_IJNSA_ILi8EEESF_EEENS5_IJSF_SC_EEEEEEEvNS4_8identityENS4_23SM90_TMA_LOAD_MULTICASTES1B_vS1C_EENS_8epilogue10collective18CollectiveEpilogueINS1F_23Sm100TmaWarpSpecializedILi3ELi2ELi16ELb1ELb0EEEJSI_NS5_IJNST_ISF_SC_EENST_INSA_ILi32EEESC_EEEEESJ_SK_SJ_SK_NS1F_6fusion15FusionCallbacksIS1J_NS1O_17LinearCombinationISJ_fSJ_fLNS_15FloatRoundStyleE2EEESI_S1N_JEEENS4_5SM1004TMEM4LOAD26SM100_TMEM_LOAD_16dp256b4xES11_NS12_INS13_ILi2ELi4ELi3EEES16_NST_INS5_IJS17_S1L_EEENS5_IJS1L_SC_EEEEEEENS4_17SM75_U32x4_LDSM_NENS4_14SM90_TMA_STOREES22_NS4_17SM90_U32x4_STSM_NENS4_39AutoVectorizingCopyWithAssumedAlignmentILi128EEEEEEvvEEEEvNT_6ParamsE:
	.zero		2944


//--------------------- SYMBOLS --------------------------

	.type		.nv.reservedSmem.offset0,@object
	.size		.nv.reservedSmem.offset0,0x4
	.type		.nv.reservedSmem.cap,@object
	.size		.nv.reservedSmem.cap,0x4
	.type		__assertfail,@function
